//
// Generated by NVIDIA NVVM Compiler
//
// Compiler Build ID: CL-36424714
// Cuda compilation tools, release 13.0, V13.0.88
// Based on NVVM 20.0.0
//

.version 9.0
.target sm_100
.address_size 64

	// .globl	_Z20gauss_seidel_kernel_PdS_S_
// _ZZ20gauss_seidel_kernel_PdS_S_E2us has been demoted
// _ZZ7residuePdS_E5sdata has been demoted

.visible .entry _Z20gauss_seidel_kernel_PdS_S_(
	.param .u64 .ptr .align 1 _Z20gauss_seidel_kernel_PdS_S__param_0,
	.param .u64 .ptr .align 1 _Z20gauss_seidel_kernel_PdS_S__param_1,
	.param .u64 .ptr .align 1 _Z20gauss_seidel_kernel_PdS_S__param_2
)
{
	.reg .pred 	%p<89>;
	.reg .b16 	%rs<9>;
	.reg .b32 	%r<219>;
	.reg .b64 	%rd<20>;
	.reg .b64 	%fd<145>;
	// demoted variable
	.shared .align 8 .b8 _ZZ20gauss_seidel_kernel_PdS_S_E2us[8192];
	ld.param.u64 	%rd10, [_Z20gauss_seidel_kernel_PdS_S__param_1];
	ld.param.u64 	%rd11, [_Z20gauss_seidel_kernel_PdS_S__param_2];
	cvta.to.global.u64 	%rd1, %rd11;
	cvta.to.global.u64 	%rd2, %rd10;
	mov.u32 	%r31, %tid.x;
	mov.u32 	%r32, %tid.y;
	mov.u32 	%r34, %tid.z;
	mov.u32 	%r36, %ctaid.x;
	shl.b32 	%r37, %r36, 7;
	mov.u32 	%r38, %ctaid.z;
	xor.b32  	%r39, %r32, %r34;
	and.b32  	%r40, %r39, 1;
	shl.b32 	%r41, %r31, 1;
	or.b32  	%r42, %r40, %r41;
	xor.b32  	%r43, %r40, 1;
	or.b32  	%r44, %r43, %r41;
	shl.b32 	%r45, %r34, 10;
	mov.u32 	%r46, _ZZ20gauss_seidel_kernel_PdS_S_E2us;
	add.s32 	%r47, %r46, %r45;
	shl.b32 	%r48, %r32, 7;
	add.s32 	%r49, %r47, %r48;
	shl.b32 	%r50, %r31, 3;
	add.s32 	%r1, %r49, %r50;
	shl.b32 	%r51, %r44, 2;
	add.s32 	%r52, %r44, -33;
	setp.lt.u32 	%p7, %r52, -32;
	setp.gt.u32 	%p8, %r32, 7;
	or.pred  	%p9, %p7, %p8;
	setp.gt.u32 	%p10, %r34, 7;
	or.pred  	%p1, %p9, %p10;
	add.s32 	%r53, %r51, -4;
	and.b32  	%r54, %r53, -8;
	add.s32 	%r2, %r49, %r54;
	cvt.u16.u32 	%rs1, %r44;
	add.s16 	%rs2, %rs1, 1;
	shr.u16 	%rs3, %rs2, 1;
	mul.wide.u16 	%r55, %rs3, 8;
	add.s32 	%r3, %r49, %r55;
	setp.gt.u32 	%p11, %r44, 31;
	shr.u16 	%rs4, %rs1, 1;
	mul.wide.u16 	%r56, %rs4, 8;
	add.s32 	%r4, %r49, %r56;
	setp.eq.s32 	%p12, %r32, 0;
	setp.gt.u32 	%p13, %r32, 8;
	or.pred  	%p14, %p11, %p13;
	or.pred  	%p15, %p14, %p12;
	or.pred  	%p2, %p15, %p10;
	setp.eq.s32 	%p16, %r34, 0;
	or.pred  	%p17, %p11, %p8;
	or.pred  	%p18, %p17, %p16;
	setp.gt.u32 	%p19, %r34, 8;
	or.pred  	%p3, %p18, %p19;
	shl.b32 	%r57, %r42, 2;
	add.s32 	%r58, %r57, -4;
	and.b32  	%r59, %r58, -8;
	add.s32 	%r5, %r49, %r59;
	cvt.u16.u32 	%rs5, %r42;
	add.s16 	%rs6, %rs5, 1;
	shr.u16 	%rs7, %rs6, 1;
	mul.wide.u16 	%r60, %rs7, 8;
	add.s32 	%r6, %r49, %r60;
	setp.gt.u32 	%p20, %r42, 31;
	shr.u16 	%rs8, %rs5, 1;
	mul.wide.u16 	%r61, %rs8, 8;
	add.s32 	%r7, %r49, %r61;
	or.pred  	%p21, %p20, %p13;
	or.pred  	%p22, %p21, %p12;
	or.pred  	%p4, %p22, %p10;
	or.pred  	%p23, %p20, %p8;
	or.pred  	%p24, %p23, %p16;
	or.pred  	%p5, %p24, %p19;
	shl.b32 	%r62, %r38, 25;
	shl.b32 	%r63, %r34, 18;
	or.b32  	%r64, %r62, %r63;
	add.s32 	%r65, %r64, %r37;
	add.s32 	%r66, %r65, %r41;
	or.b32  	%r8, %r66, %r40;
	or.b32  	%r9, %r66, %r43;
	mul.lo.s32 	%r67, %r34, 264196;
	mad.lo.s32 	%r68, %r38, 33817088, %r67;
	add.s32 	%r69, %r68, %r37;
	add.s32 	%r70, %r69, %r41;
	or.b32  	%r10, %r70, %r43;
	or.b32  	%r11, %r70, %r40;
	mov.b32 	%r212, 0;
$L__BB0_1:
	mov.b32 	%r213, 0;
	add.s32 	%r80, %r8, %r212;
	add.s32 	%r81, %r9, %r212;
	add.s32 	%r82, %r10, %r212;
	add.s32 	%r83, %r11, %r212;
$L__BB0_2:
	mov.u32 	%r73, %ctaid.y;
	shl.b32 	%r74, %r73, 7;
	mov.u32 	%r75, %tid.y;
	add.s32 	%r76, %r74, %r75;
	add.s32 	%r77, %r76, %r213;
	mul.lo.s32 	%r78, %r77, 514;
	shl.b32 	%r79, %r77, 9;
	add.s32 	%r217, %r80, %r79;
	add.s32 	%r216, %r81, %r79;
	add.s32 	%r215, %r82, %r78;
	add.s32 	%r214, %r83, %r78;
	mov.b32 	%r218, 0;
$L__BB0_3:
	ld.param.u64 	%rd19, [_Z20gauss_seidel_kernel_PdS_S__param_0];
	add.s32 	%r84, %r214, 264711;
	cvta.to.global.u64 	%rd12, %rd19;
	mul.wide.s32 	%rd13, %r84, 8;
	add.s64 	%rd3, %rd12, %rd13;
	ld.global.f64 	%fd1, [%rd3];
	add.s32 	%r85, %r215, 264711;
	mul.wide.s32 	%rd14, %r85, 8;
	add.s64 	%rd4, %rd12, %rd14;
	ld.global.f64 	%fd2, [%rd4];
	ld.global.f64 	%fd3, [%rd3+32896];
	ld.global.f64 	%fd4, [%rd4+32896];
	st.shared.f64 	[%r1], %fd1;
	bar.sync 	0;
	mul.wide.s32 	%rd15, %r216, 8;
	add.s64 	%rd5, %rd2, %rd15;
	ld.global.f64 	%fd5, [%rd5];
	not.pred 	%p25, %p1;
	@%p25 bra 	$L__BB0_5;
	ld.global.f64 	%fd121, [%rd4+-8];
	bra.uni 	$L__BB0_6;
$L__BB0_5:
	ld.shared.f64 	%fd121, [%r2];
$L__BB0_6:
	add.f64 	%fd9, %fd5, %fd121;
	mov.u32 	%r86, %tid.y;
	mov.u32 	%r88, %tid.z;
	xor.b32  	%r90, %r86, %r88;
	not.b32 	%r91, %r90;
	and.b32  	%r92, %r91, 1;
	mov.u32 	%r93, %tid.x;
	shl.b32 	%r94, %r93, 1;
	or.b32  	%r95, %r92, %r94;
	setp.gt.u32 	%p26, %r95, 30;
	setp.gt.u32 	%p27, %r86, 7;
	or.pred  	%p28, %p26, %p27;
	setp.gt.u32 	%p29, %r88, 7;
	or.pred  	%p6, %p28, %p29;
	@%p6 bra 	$L__BB0_8;
	ld.shared.f64 	%fd122, [%r3];
	bra.uni 	$L__BB0_9;
$L__BB0_8:
	ld.global.f64 	%fd122, [%rd4+8];
$L__BB0_9:
	add.f64 	%fd13, %fd9, %fd122;
	mov.u32 	%r96, %tid.y;
	mov.u32 	%r98, %tid.z;
	xor.b32  	%r100, %r96, %r98;
	not.b32 	%r101, %r100;
	and.b32  	%r102, %r101, 1;
	mov.u32 	%r103, %tid.x;
	shl.b32 	%r104, %r103, 1;
	or.b32  	%r105, %r102, %r104;
	setp.gt.u32 	%p30, %r105, 31;
	setp.gt.u32 	%p31, %r96, 6;
	or.pred  	%p32, %p30, %p31;
	setp.gt.u32 	%p33, %r98, 7;
	or.pred  	%p34, %p32, %p33;
	@%p34 bra 	$L__BB0_11;
	ld.shared.f64 	%fd123, [%r4+128];
	bra.uni 	$L__BB0_12;
$L__BB0_11:
	ld.global.f64 	%fd123, [%rd4+4112];
$L__BB0_12:
	add.f64 	%fd17, %fd13, %fd123;
	@%p2 bra 	$L__BB0_14;
	ld.shared.f64 	%fd124, [%r4+-128];
	bra.uni 	$L__BB0_15;
$L__BB0_14:
	ld.global.f64 	%fd124, [%rd4+-4112];
$L__BB0_15:
	add.f64 	%fd21, %fd17, %fd124;
	mov.u32 	%r106, %tid.y;
	mov.u32 	%r108, %tid.z;
	xor.b32  	%r110, %r106, %r108;
	not.b32 	%r111, %r110;
	and.b32  	%r112, %r111, 1;
	mov.u32 	%r113, %tid.x;
	shl.b32 	%r114, %r113, 1;
	or.b32  	%r115, %r112, %r114;
	setp.gt.u32 	%p35, %r115, 31;
	setp.gt.u32 	%p36, %r106, 7;
	or.pred  	%p37, %p35, %p36;
	setp.gt.u32 	%p38, %r108, 6;
	or.pred  	%p39, %p37, %p38;
	@%p39 bra 	$L__BB0_17;
	ld.shared.f64 	%fd125, [%r4+1024];
	bra.uni 	$L__BB0_18;
$L__BB0_17:
	ld.global.f64 	%fd125, [%rd4+2113568];
$L__BB0_18:
	add.f64 	%fd25, %fd21, %fd125;
	@%p3 bra 	$L__BB0_20;
	ld.shared.f64 	%fd126, [%r4+-1024];
	bra.uni 	$L__BB0_21;
$L__BB0_20:
	ld.global.f64 	%fd126, [%rd4+-2113568];
$L__BB0_21:
	add.f64 	%fd104, %fd25, %fd126;
	mul.f64 	%fd105, %fd2, 0d4018000000000000;
	sub.f64 	%fd106, %fd105, %fd104;
	mul.f64 	%fd107, %fd106, %fd106;
	mul.wide.s32 	%rd16, %r216, 8;
	add.s64 	%rd6, %rd1, %rd16;
	st.global.f64 	[%rd6], %fd107;
	div.rn.f64 	%fd29, %fd104, 0d4018000000000000;
	bar.sync 	0;
	st.shared.f64 	[%r1], %fd29;
	bar.sync 	0;
	mul.wide.s32 	%rd17, %r217, 8;
	add.s64 	%rd7, %rd2, %rd17;
	ld.global.f64 	%fd30, [%rd7];
	mov.u32 	%r116, %tid.y;
	mov.u32 	%r118, %tid.z;
	xor.b32  	%r120, %r116, %r118;
	and.b32  	%r121, %r120, 1;
	mov.u32 	%r122, %tid.x;
	shl.b32 	%r123, %r122, 1;
	or.b32  	%r124, %r121, %r123;
	add.s32 	%r125, %r124, -33;
	setp.gt.u32 	%p40, %r125, -33;
	max.u32 	%r126, %r116, %r118;
	setp.lt.u32 	%p41, %r126, 8;
	and.pred  	%p42, %p41, %p40;
	@%p42 bra 	$L__BB0_23;
	ld.global.f64 	%fd127, [%rd3+-8];
	bra.uni 	$L__BB0_24;
$L__BB0_23:
	ld.shared.f64 	%fd127, [%r5];
$L__BB0_24:
	add.f64 	%fd34, %fd30, %fd127;
	mov.u32 	%r127, %tid.y;
	mov.u32 	%r129, %tid.z;
	xor.b32  	%r131, %r127, %r129;
	and.b32  	%r132, %r131, 1;
	mov.u32 	%r133, %tid.x;
	shl.b32 	%r134, %r133, 1;
	or.b32  	%r135, %r132, %r134;
	setp.gt.u32 	%p43, %r135, 30;
	setp.gt.u32 	%p44, %r127, 7;
	or.pred  	%p45, %p43, %p44;
	setp.gt.u32 	%p46, %r129, 7;
	or.pred  	%p47, %p45, %p46;
	@%p47 bra 	$L__BB0_26;
	ld.shared.f64 	%fd128, [%r6];
	bra.uni 	$L__BB0_27;
$L__BB0_26:
	ld.global.f64 	%fd128, [%rd3+8];
$L__BB0_27:
	add.f64 	%fd38, %fd34, %fd128;
	mov.u32 	%r136, %tid.y;
	mov.u32 	%r138, %tid.z;
	xor.b32  	%r140, %r136, %r138;
	and.b32  	%r141, %r140, 1;
	mov.u32 	%r142, %tid.x;
	shl.b32 	%r143, %r142, 1;
	or.b32  	%r144, %r141, %r143;
	setp.gt.u32 	%p48, %r144, 31;
	setp.gt.u32 	%p49, %r136, 6;
	or.pred  	%p50, %p48, %p49;
	setp.gt.u32 	%p51, %r138, 7;
	or.pred  	%p52, %p50, %p51;
	@%p52 bra 	$L__BB0_29;
	ld.shared.f64 	%fd129, [%r7+128];
	bra.uni 	$L__BB0_30;
$L__BB0_29:
	ld.global.f64 	%fd129, [%rd3+4112];
$L__BB0_30:
	add.f64 	%fd42, %fd38, %fd129;
	@%p4 bra 	$L__BB0_32;
	ld.shared.f64 	%fd130, [%r7+-128];
	bra.uni 	$L__BB0_33;
$L__BB0_32:
	ld.global.f64 	%fd130, [%rd3+-4112];
$L__BB0_33:
	add.f64 	%fd46, %fd42, %fd130;
	mov.u32 	%r145, %tid.y;
	mov.u32 	%r147, %tid.z;
	xor.b32  	%r149, %r145, %r147;
	and.b32  	%r150, %r149, 1;
	mov.u32 	%r151, %tid.x;
	shl.b32 	%r152, %r151, 1;
	or.b32  	%r153, %r150, %r152;
	setp.gt.u32 	%p53, %r153, 31;
	setp.gt.u32 	%p54, %r145, 7;
	or.pred  	%p55, %p53, %p54;
	setp.gt.u32 	%p56, %r147, 6;
	or.pred  	%p57, %p55, %p56;
	@%p57 bra 	$L__BB0_35;
	ld.shared.f64 	%fd131, [%r7+1024];
	bra.uni 	$L__BB0_36;
$L__BB0_35:
	ld.global.f64 	%fd131, [%rd3+2113568];
$L__BB0_36:
	add.f64 	%fd50, %fd46, %fd131;
	@%p5 bra 	$L__BB0_38;
	ld.shared.f64 	%fd132, [%r7+-1024];
	bra.uni 	$L__BB0_39;
$L__BB0_38:
	ld.global.f64 	%fd132, [%rd3+-2113568];
$L__BB0_39:
	add.f64 	%fd54, %fd50, %fd132;
	mul.f64 	%fd108, %fd1, 0d4018000000000000;
	sub.f64 	%fd109, %fd108, %fd54;
	mul.f64 	%fd110, %fd109, %fd109;
	mul.wide.s32 	%rd18, %r217, 8;
	add.s64 	%rd8, %rd1, %rd18;
	st.global.f64 	[%rd8], %fd110;
	bar.sync 	0;
	st.shared.f64 	[%r1], %fd3;
	bar.sync 	0;
	ld.global.f64 	%fd55, [%rd5+32768];
	@%p1 bra 	$L__BB0_41;
	ld.shared.f64 	%fd133, [%r2];
	bra.uni 	$L__BB0_42;
$L__BB0_41:
	ld.global.f64 	%fd133, [%rd4+32888];
$L__BB0_42:
	add.f64 	%fd59, %fd55, %fd133;
	@%p6 bra 	$L__BB0_44;
	ld.shared.f64 	%fd134, [%r3];
	bra.uni 	$L__BB0_45;
$L__BB0_44:
	ld.global.f64 	%fd134, [%rd4+32904];
$L__BB0_45:
	add.f64 	%fd63, %fd59, %fd134;
	mov.u32 	%r154, %tid.y;
	mov.u32 	%r156, %tid.z;
	xor.b32  	%r158, %r154, %r156;
	not.b32 	%r159, %r158;
	and.b32  	%r160, %r159, 1;
	mov.u32 	%r161, %tid.x;
	shl.b32 	%r162, %r161, 1;
	or.b32  	%r163, %r160, %r162;
	setp.gt.u32 	%p58, %r163, 31;
	setp.gt.u32 	%p59, %r154, 6;
	or.pred  	%p60, %p58, %p59;
	setp.gt.u32 	%p61, %r156, 7;
	or.pred  	%p62, %p60, %p61;
	@%p62 bra 	$L__BB0_47;
	ld.shared.f64 	%fd135, [%r4+128];
	bra.uni 	$L__BB0_48;
$L__BB0_47:
	ld.global.f64 	%fd135, [%rd4+37008];
$L__BB0_48:
	add.f64 	%fd67, %fd63, %fd135;
	@%p2 bra 	$L__BB0_50;
	ld.shared.f64 	%fd136, [%r4+-128];
	bra.uni 	$L__BB0_51;
$L__BB0_50:
	ld.global.f64 	%fd136, [%rd4+28784];
$L__BB0_51:
	add.f64 	%fd71, %fd67, %fd136;
	mov.u32 	%r164, %tid.y;
	mov.u32 	%r166, %tid.z;
	xor.b32  	%r168, %r164, %r166;
	not.b32 	%r169, %r168;
	and.b32  	%r170, %r169, 1;
	mov.u32 	%r171, %tid.x;
	shl.b32 	%r172, %r171, 1;
	or.b32  	%r173, %r170, %r172;
	setp.gt.u32 	%p63, %r173, 31;
	setp.gt.u32 	%p64, %r164, 7;
	or.pred  	%p65, %p63, %p64;
	setp.gt.u32 	%p66, %r166, 6;
	or.pred  	%p67, %p65, %p66;
	@%p67 bra 	$L__BB0_53;
	ld.shared.f64 	%fd137, [%r4+1024];
	bra.uni 	$L__BB0_54;
$L__BB0_53:
	ld.global.f64 	%fd137, [%rd4+2146464];
$L__BB0_54:
	add.f64 	%fd75, %fd71, %fd137;
	@%p3 bra 	$L__BB0_56;
	ld.shared.f64 	%fd138, [%r4+-1024];
	bra.uni 	$L__BB0_57;
$L__BB0_56:
	ld.global.f64 	%fd138, [%rd4+-2080672];
$L__BB0_57:
	add.f64 	%fd111, %fd75, %fd138;
	mul.f64 	%fd112, %fd4, 0d4018000000000000;
	sub.f64 	%fd113, %fd112, %fd111;
	mul.f64 	%fd114, %fd113, %fd113;
	st.global.f64 	[%rd6+32768], %fd114;
	div.rn.f64 	%fd79, %fd111, 0d4018000000000000;
	bar.sync 	0;
	st.shared.f64 	[%r1], %fd79;
	bar.sync 	0;
	ld.global.f64 	%fd80, [%rd7+32768];
	mov.u32 	%r174, %tid.y;
	mov.u32 	%r176, %tid.z;
	xor.b32  	%r178, %r174, %r176;
	and.b32  	%r179, %r178, 1;
	mov.u32 	%r180, %tid.x;
	shl.b32 	%r181, %r180, 1;
	or.b32  	%r182, %r179, %r181;
	add.s32 	%r183, %r182, -33;
	setp.lt.u32 	%p68, %r183, -32;
	max.u32 	%r184, %r174, %r176;
	setp.gt.u32 	%p69, %r184, 7;
	or.pred  	%p70, %p69, %p68;
	@%p70 bra 	$L__BB0_59;
	ld.shared.f64 	%fd139, [%r5];
	bra.uni 	$L__BB0_60;
$L__BB0_59:
	ld.global.f64 	%fd139, [%rd3+32888];
$L__BB0_60:
	add.f64 	%fd84, %fd80, %fd139;
	mov.u32 	%r185, %tid.y;
	mov.u32 	%r187, %tid.z;
	xor.b32  	%r189, %r185, %r187;
	and.b32  	%r190, %r189, 1;
	mov.u32 	%r191, %tid.x;
	shl.b32 	%r192, %r191, 1;
	or.b32  	%r193, %r190, %r192;
	setp.gt.u32 	%p71, %r193, 30;
	setp.gt.u32 	%p72, %r185, 7;
	or.pred  	%p73, %p71, %p72;
	setp.gt.u32 	%p74, %r187, 7;
	or.pred  	%p75, %p73, %p74;
	@%p75 bra 	$L__BB0_62;
	ld.shared.f64 	%fd140, [%r6];
	bra.uni 	$L__BB0_63;
$L__BB0_62:
	ld.global.f64 	%fd140, [%rd3+32904];
$L__BB0_63:
	add.f64 	%fd88, %fd84, %fd140;
	mov.u32 	%r194, %tid.y;
	mov.u32 	%r196, %tid.z;
	xor.b32  	%r198, %r194, %r196;
	and.b32  	%r199, %r198, 1;
	mov.u32 	%r200, %tid.x;
	shl.b32 	%r201, %r200, 1;
	or.b32  	%r202, %r199, %r201;
	setp.gt.u32 	%p76, %r202, 31;
	setp.gt.u32 	%p77, %r194, 6;
	or.pred  	%p78, %p76, %p77;
	setp.gt.u32 	%p79, %r196, 7;
	or.pred  	%p80, %p78, %p79;
	@%p80 bra 	$L__BB0_65;
	ld.shared.f64 	%fd141, [%r7+128];
	bra.uni 	$L__BB0_66;
$L__BB0_65:
	ld.global.f64 	%fd141, [%rd3+37008];
$L__BB0_66:
	add.f64 	%fd92, %fd88, %fd141;
	@%p4 bra 	$L__BB0_68;
	ld.shared.f64 	%fd142, [%r7+-128];
	bra.uni 	$L__BB0_69;
$L__BB0_68:
	ld.global.f64 	%fd142, [%rd3+28784];
$L__BB0_69:
	add.f64 	%fd96, %fd92, %fd142;
	mov.u32 	%r203, %tid.y;
	mov.u32 	%r205, %tid.z;
	xor.b32  	%r207, %r203, %r205;
	and.b32  	%r208, %r207, 1;
	mov.u32 	%r209, %tid.x;
	shl.b32 	%r210, %r209, 1;
	or.b32  	%r211, %r208, %r210;
	setp.gt.u32 	%p81, %r211, 31;
	setp.gt.u32 	%p82, %r203, 7;
	or.pred  	%p83, %p81, %p82;
	setp.gt.u32 	%p84, %r205, 6;
	or.pred  	%p85, %p83, %p84;
	@%p85 bra 	$L__BB0_71;
	ld.shared.f64 	%fd143, [%r7+1024];
	bra.uni 	$L__BB0_72;
$L__BB0_71:
	ld.global.f64 	%fd143, [%rd3+2146464];
$L__BB0_72:
	add.f64 	%fd100, %fd96, %fd143;
	@%p5 bra 	$L__BB0_74;
	ld.shared.f64 	%fd144, [%r7+-1024];
	bra.uni 	$L__BB0_75;
$L__BB0_74:
	ld.global.f64 	%fd144, [%rd3+-2080672];
$L__BB0_75:
	add.f64 	%fd115, %fd100, %fd144;
	mul.f64 	%fd116, %fd3, 0d4018000000000000;
	sub.f64 	%fd117, %fd116, %fd115;
	mul.f64 	%fd118, %fd117, %fd117;
	st.global.f64 	[%rd8+32768], %fd118;
	div.rn.f64 	%fd119, %fd115, 0d4018000000000000;
	bar.sync 	0;
	div.rn.f64 	%fd120, %fd54, 0d4018000000000000;
	st.global.f64 	[%rd3], %fd120;
	st.global.f64 	[%rd4], %fd29;
	st.global.f64 	[%rd3+32896], %fd119;
	st.global.f64 	[%rd4+32896], %fd79;
	add.s32 	%r23, %r218, 8;
	add.s32 	%r217, %r217, 2097152;
	add.s32 	%r216, %r216, 2097152;
	add.s32 	%r215, %r215, 2113568;
	add.s32 	%r214, %r214, 2113568;
	setp.lt.u32 	%p86, %r218, 120;
	mov.u32 	%r218, %r23;
	@%p86 bra 	$L__BB0_3;
	add.s32 	%r28, %r213, 16;
	setp.lt.u32 	%p87, %r213, 112;
	mov.u32 	%r213, %r28;
	@%p87 bra 	$L__BB0_2;
	add.s32 	%r29, %r212, 32;
	setp.lt.u32 	%p88, %r212, 96;
	mov.u32 	%r212, %r29;
	@%p88 bra 	$L__BB0_1;
	ret;

}
	// .globl	_Z8residue1PdS_S_
.visible .entry _Z8residue1PdS_S_(
	.param .u64 .ptr .align 1 _Z8residue1PdS_S__param_0,
	.param .u64 .ptr .align 1 _Z8residue1PdS_S__param_1,
	.param .u64 .ptr .align 1 _Z8residue1PdS_S__param_2
)
{
	.reg .b32 	%r<22>;
	.reg .b64 	%rd<21>;
	.reg .b64 	%fd<17>;

	ld.param.u64 	%rd1, [_Z8residue1PdS_S__param_0];
	ld.param.u64 	%rd2, [_Z8residue1PdS_S__param_1];
	ld.param.u64 	%rd3, [_Z8residue1PdS_S__param_2];
	cvta.to.global.u64 	%rd4, %rd3;
	cvta.to.global.u64 	%rd5, %rd1;
	cvta.to.global.u64 	%rd6, %rd2;
	mov.u32 	%r1, %tid.x;
	mov.u32 	%r2, %ctaid.x;
	mov.u32 	%r3, %ntid.x;
	mad.lo.s32 	%r4, %r2, %r3, %r1;
	mov.u32 	%r5, %tid.y;
	mov.u32 	%r6, %ctaid.y;
	mov.u32 	%r7, %ntid.y;
	mad.lo.s32 	%r8, %r6, %r7, %r5;
	mov.u32 	%r9, %tid.z;
	mov.u32 	%r10, %ctaid.z;
	mov.u32 	%r11, %ntid.z;
	mad.lo.s32 	%r12, %r10, %r11, %r9;
	shl.b32 	%r13, %r12, 18;
	shl.b32 	%r14, %r8, 9;
	add.s32 	%r15, %r14, %r4;
	add.s32 	%r16, %r15, %r13;
	mul.wide.s32 	%rd7, %r16, 8;
	add.s64 	%rd8, %rd6, %rd7;
	ld.global.f64 	%fd1, [%rd8];
	mul.lo.s32 	%r17, %r8, 514;
	mad.lo.s32 	%r18, %r12, 264196, %r17;
	add.s32 	%r19, %r18, %r4;
	mul.wide.s32 	%rd9, %r19, 8;
	add.s64 	%rd10, %rd5, %rd9;
	ld.global.f64 	%fd2, [%rd10+4231256];
	add.f64 	%fd3, %fd1, %fd2;
	add.s32 	%r20, %r18, 514;
	cvt.s64.s32 	%rd11, %r20;
	cvt.s64.s32 	%rd12, %r4;
	add.s64 	%rd13, %rd11, %rd12;
	shl.b64 	%rd14, %rd13, 3;
	add.s64 	%rd15, %rd5, %rd14;
	ld.global.f64 	%fd4, [%rd15+8];
	add.f64 	%fd5, %fd3, %fd4;
	ld.global.f64 	%fd6, [%rd10+2121800];
	add.f64 	%fd7, %fd5, %fd6;
	add.s32 	%r21, %r18, 264196;
	cvt.s64.s32 	%rd16, %r21;
	add.s64 	%rd17, %rd16, %rd12;
	shl.b64 	%rd18, %rd17, 3;
	add.s64 	%rd19, %rd5, %rd18;
	ld.global.f64 	%fd8, [%rd19+8];
	add.f64 	%fd9, %fd7, %fd8;
	ld.global.f64 	%fd10, [%rd10+2117696];
	add.f64 	%fd11, %fd9, %fd10;
	ld.global.f64 	%fd12, [%rd10+2117680];
	add.f64 	%fd13, %fd11, %fd12;
	ld.global.f64 	%fd14, [%rd10+2117688];
	fma.rn.f64 	%fd15, %fd14, 0dC018000000000000, %fd13;
	mul.f64 	%fd16, %fd15, %fd15;
	add.s64 	%rd20, %rd4, %rd7;
	st.global.f64 	[%rd20], %fd16;
	ret;

}
	// .globl	_Z7residuePdS_
.visible .entry _Z7residuePdS_(
	.param .u64 .ptr .align 1 _Z7residuePdS__param_0,
	.param .u64 .ptr .align 1 _Z7residuePdS__param_1
)
{
	.reg .pred 	%p<5>;
	.reg .b32 	%r<9>;
	.reg .b64 	%rd<11>;
	.reg .b64 	%fd<29>;
	// demoted variable
	.shared .align 8 .b8 _ZZ7residuePdS_E5sdata[2048];
	ld.param.u64 	%rd2, [_Z7residuePdS__param_0];
	ld.param.u64 	%rd1, [_Z7residuePdS__param_1];
	cvta.to.global.u64 	%rd3, %rd2;
	mov.u32 	%r1, %tid.x;
	mov.u32 	%r2, %ctaid.x;
	shl.b32 	%r4, %r2, 9;
	add.s32 	%r5, %r4, %r1;
	mul.wide.u32 	%rd4, %r5, 8;
	add.s64 	%rd5, %rd3, %rd4;
	ld.global.f64 	%fd1, [%rd5];
	add.s32 	%r6, %r5, 256;
	mul.wide.u32 	%rd6, %r6, 8;
	add.s64 	%rd7, %rd3, %rd6;
	ld.global.f64 	%fd2, [%rd7];
	add.f64 	%fd3, %fd1, %fd2;
	shl.b32 	%r7, %r1, 3;
	mov.u32 	%r8, _ZZ7residuePdS_E5sdata;
	add.s32 	%r3, %r8, %r7;
	st.shared.f64 	[%r3], %fd3;
	bar.sync 	0;
	setp.gt.u32 	%p1, %r1, 127;
	@%p1 bra 	$L__BB2_2;
	ld.shared.f64 	%fd4, [%r3+1024];
	ld.shared.f64 	%fd5, [%r3];
	add.f64 	%fd6, %fd4, %fd5;
	st.shared.f64 	[%r3], %fd6;
$L__BB2_2:
	bar.sync 	0;
	setp.gt.u32 	%p2, %r1, 63;
	@%p2 bra 	$L__BB2_4;
	ld.shared.f64 	%fd7, [%r3+512];
	ld.shared.f64 	%fd8, [%r3];
	add.f64 	%fd9, %fd7, %fd8;
	st.shared.f64 	[%r3], %fd9;
$L__BB2_4:
	bar.sync 	0;
	setp.gt.u32 	%p3, %r1, 31;
	@%p3 bra 	$L__BB2_7;
	ld.volatile.shared.f64 	%fd10, [%r3+256];
	ld.volatile.shared.f64 	%fd11, [%r3];
	add.f64 	%fd12, %fd10, %fd11;
	st.volatile.shared.f64 	[%r3], %fd12;
	ld.volatile.shared.f64 	%fd13, [%r3+128];
	ld.volatile.shared.f64 	%fd14, [%r3];
	add.f64 	%fd15, %fd13, %fd14;
	st.volatile.shared.f64 	[%r3], %fd15;
	ld.volatile.shared.f64 	%fd16, [%r3+64];
	ld.volatile.shared.f64 	%fd17, [%r3];
	add.f64 	%fd18, %fd16, %fd17;
	st.volatile.shared.f64 	[%r3], %fd18;
	ld.volatile.shared.f64 	%fd19, [%r3+32];
	ld.volatile.shared.f64 	%fd20, [%r3];
	add.f64 	%fd21, %fd19, %fd20;
	st.volatile.shared.f64 	[%r3], %fd21;
	ld.volatile.shared.f64 	%fd22, [%r3+16];
	ld.volatile.shared.f64 	%fd23, [%r3];
	add.f64 	%fd24, %fd22, %fd23;
	st.volatile.shared.f64 	[%r3], %fd24;
	ld.volatile.shared.f64 	%fd25, [%r3+8];
	ld.volatile.shared.f64 	%fd26, [%r3];
	add.f64 	%fd27, %fd25, %fd26;
	st.volatile.shared.f64 	[%r3], %fd27;
	setp.ne.s32 	%p4, %r1, 0;
	@%p4 bra 	$L__BB2_7;
	ld.shared.f64 	%fd28, [_ZZ7residuePdS_E5sdata];
	cvta.to.global.u64 	%rd8, %rd1;
	mul.wide.u32 	%rd9, %r2, 8;
	add.s64 	%rd10, %rd8, %rd9;
	st.global.f64 	[%rd10], %fd28;
$L__BB2_7:
	ret;

}


// ===== COMPILED SASS (sm_100) =====

	.target	sm_100

	.elftype	@"ET_EXEC"


//--------------------- .note.nv.tkinfo           --------------------------
	.section	.note.nv.tkinfo,"",@"SHT_NOTE"
	.sectionflags	@"SHF_NOTE_NV_TKINFO"
	.tkinfo
        /*0018*/ 	.word	0x00000002
        /*0030*/ 	.string	""
        /*0030*/ 	.string	"ptxas"
        /*0030*/ 	.string	"Cuda compilation tools, release 13.0, V13.0.88"
        /*0030*/ 	.string	"Build cuda_13.0.r13.0/compiler.36424714_0"
        /*0030*/ 	.string	"-arch sm_100 -m 64 "



//--------------------- .note.nv.cuinfo           --------------------------
	.section	.note.nv.cuinfo,"",@"SHT_NOTE"
	.sectionflags	@"SHF_NOTE_NV_CUINFO"
        /*0018*/ 	.short	0x0002
        /*001a*/ 	.short	0x0064
        /*001c*/ 	.short	0x0082
	.zero		2


//--------------------- .nv.info                  --------------------------
	.section	.nv.info,"",@"SHT_CUDA_INFO"
	.align	4


	//----- nvinfo : EIATTR_REGCOUNT
	.align		4
        /*0000*/ 	.byte	0x04, 0x2f
        /*0002*/ 	.short	(.L_1 - .L_0)
	.align		4
.L_0:
        /*0004*/ 	.word	index@(_Z20gauss_seidel_kernel_PdS_S_)
        /*0008*/ 	.word	0x0000003e


	//----- nvinfo : EIATTR_FRAME_SIZE
	.align		4
.L_1:
        /*000c*/ 	.byte	0x04, 0x11
        /*000e*/ 	.short	(.L_3 - .L_2)
	.align		4
.L_2:
        /*0010*/ 	.word	index@($__internal_0_$__cuda_sm20_div_rn_f64_full)
        /*0014*/ 	.word	0x00000000


	//----- nvinfo : EIATTR_FRAME_SIZE
	.align		4
.L_3:
        /*0018*/ 	.byte	0x04, 0x11
        /*001a*/ 	.short	(.L_5 - .L_4)
	.align		4
.L_4:
        /*001c*/ 	.word	index@(_Z20gauss_seidel_kernel_PdS_S_)
        /*0020*/ 	.word	0x00000000


	//----- nvinfo : EIATTR_REGCOUNT
	.align		4
.L_5:
        /*0024*/ 	.byte	0x04, 0x2f
        /*0026*/ 	.short	(.L_7 - .L_6)
	.align		4
.L_6:
        /*0028*/ 	.word	index@(_Z8residue1PdS_S_)
        /*002c*/ 	.word	0x00000016


	//----- nvinfo : EIATTR_FRAME_SIZE
	.align		4
.L_7:
        /*0030*/ 	.byte	0x04, 0x11
        /*0032*/ 	.short	(.L_9 - .L_8)
	.align		4
.L_8:
        /*0034*/ 	.word	index@(_Z8residue1PdS_S_)
        /*0038*/ 	.word	0x00000000


	//----- nvinfo : EIATTR_REGCOUNT
	.align		4
.L_9:
        /*003c*/ 	.byte	0x04, 0x2f
        /*003e*/ 	.short	(.L_11 - .L_10)
	.align		4
.L_10:
        /*0040*/ 	.word	index@(_Z7residuePdS_)
        /*0044*/ 	.word	0x00000010


	//----- nvinfo : EIATTR_FRAME_SIZE
	.align		4
.L_11:
        /*0048*/ 	.byte	0x04, 0x11
        /*004a*/ 	.short	(.L_13 - .L_12)
	.align		4
.L_12:
        /*004c*/ 	.word	index@(_Z7residuePdS_)
        /*0050*/ 	.word	0x00000000


	//----- nvinfo : EIATTR_MIN_STACK_SIZE
	.align		4
.L_13:
        /*0054*/ 	.byte	0x04, 0x12
        /*0056*/ 	.short	(.L_15 - .L_14)
	.align		4
.L_14:
        /*0058*/ 	.word	index@(_Z7residuePdS_)
        /*005c*/ 	.word	0x00000000


	//----- nvinfo : EIATTR_MIN_STACK_SIZE
	.align		4
.L_15:
        /*0060*/ 	.byte	0x04, 0x12
        /*0062*/ 	.short	(.L_17 - .L_16)
	.align		4
.L_16:
        /*0064*/ 	.word	index@(_Z8residue1PdS_S_)
        /*0068*/ 	.word	0x00000000


	//----- nvinfo : EIATTR_MIN_STACK_SIZE
	.align		4
.L_17:
        /*006c*/ 	.byte	0x04, 0x12
        /*006e*/ 	.short	(.L_19 - .L_18)
	.align		4
.L_18:
        /*0070*/ 	.word	index@(_Z20gauss_seidel_kernel_PdS_S_)
        /*0074*/ 	.word	0x00000000
.L_19:


//--------------------- .nv.compat                --------------------------
	.section	.nv.compat,"",@"SHT_CUDA_COMPAT_INFO"
	.align	4
        /*0000*/ 	.byte	0x02, 0x09, 0x00, 0x00, 0x02, 0x02, 0x01, 0x00, 0x02, 0x05, 0x05, 0x00, 0x03, 0x07, 0x01, 0x01
        /*0010*/ 	.byte	0x02, 0x03, 0x00, 0x00, 0x02, 0x06, 0x01, 0x00, 0x04, 0x0b, 0x08, 0x00, 0x01, 0x00, 0x00, 0x00
        /*0020*/ 	.byte	0x00, 0x00, 0x00, 0x00


//--------------------- .nv.info._Z7residuePdS_   --------------------------
	.section	.nv.info._Z7residuePdS_,"",@"SHT_CUDA_INFO"
	.sectionflags	@""
	.align	4


	//----- nvinfo : EIATTR_CUDA_API_VERSION
	.align		4
        /*0000*/ 	.byte	0x04, 0x37
        /*0002*/ 	.short	(.L_21 - .L_20)
.L_20:
        /*0004*/ 	.word	0x00000082


	//----- nvinfo : EIATTR_KPARAM_INFO
	.align		4
.L_21:
        /*0008*/ 	.byte	0x04, 0x17
        /*000a*/ 	.short	(.L_23 - .L_22)
.L_22:
        /*000c*/ 	.word	0x00000000
        /*0010*/ 	.short	0x0001
        /*0012*/ 	.short	0x0008
        /*0014*/ 	.byte	0x00, 0xf5, 0x21, 0x00


	//----- nvinfo : EIATTR_KPARAM_INFO
	.align		4
.L_23:
        /*0018*/ 	.byte	0x04, 0x17
        /*001a*/ 	.short	(.L_25 - .L_24)
.L_24:
        /*001c*/ 	.word	0x00000000
        /*0020*/ 	.short	0x0000
        /*0022*/ 	.short	0x0000
        /*0024*/ 	.byte	0x00, 0xf5, 0x21, 0x00


	//----- nvinfo : EIATTR_SPARSE_MMA_MASK
	.align		4
.L_25:
        /*0028*/ 	.byte	0x03, 0x50
        /*002a*/ 	.short	0x0000


	//----- nvinfo : EIATTR_MAXREG_COUNT
	.align		4
        /*002c*/ 	.byte	0x03, 0x1b
        /*002e*/ 	.short	0x00ff


	//----- nvinfo : EIATTR_NUM_BARRIERS
	.align		4
        /*0030*/ 	.byte	0x02, 0x4c
        /*0032*/ 	.byte	0x01
	.zero		1


	//----- nvinfo : EIATTR_MERCURY_ISA_VERSION
	.align		4
        /*0034*/ 	.byte	0x03, 0x5f
        /*0036*/ 	.short	0x0101


	//----- nvinfo : EIATTR_VRC_CTA_INIT_COUNT
	.align		4
        /*0038*/ 	.byte	0x02, 0x4a
	.zero		1
	.zero		1


	//----- nvinfo : EIATTR_EXIT_INSTR_OFFSETS
	.align		4
        /*003c*/ 	.byte	0x04, 0x1c
        /*003e*/ 	.short	(.L_27 - .L_26)


	//   ....[0]....
.L_26:
        /*0040*/ 	.word	0x000001f0


	//   ....[1]....
        /*0044*/ 	.word	0x00000390


	//   ....[2]....
        /*0048*/ 	.word	0x000003e0


	//----- nvinfo : EIATTR_CBANK_PARAM_SIZE
	.align		4
.L_27:
        /*004c*/ 	.byte	0x03, 0x19
        /*004e*/ 	.short	0x0010


	//----- nvinfo : EIATTR_PARAM_CBANK
	.align		4
        /*0050*/ 	.byte	0x04, 0x0a
        /*0052*/ 	.short	(.L_29 - .L_28)
	.align		4
.L_28:
        /*0054*/ 	.word	index@(.nv.constant0._Z7residuePdS_)
        /*0058*/ 	.short	0x0380
        /*005a*/ 	.short	0x0010


	//----- nvinfo : EIATTR_SW_WAR
	.align		4
.L_29:
        /*005c*/ 	.byte	0x04, 0x36
        /*005e*/ 	.short	(.L_31 - .L_30)
.L_30:
        /*0060*/ 	.word	0x00000008
.L_31:


//--------------------- .nv.info._Z8residue1PdS_S_ --------------------------
	.section	.nv.info._Z8residue1PdS_S_,"",@"SHT_CUDA_INFO"
	.sectionflags	@""
	.align	4


	//----- nvinfo : EIATTR_CUDA_API_VERSION
	.align		4
        /*0000*/ 	.byte	0x04, 0x37
        /*0002*/ 	.short	(.L_33 - .L_32)
.L_32:
        /*0004*/ 	.word	0x00000082


	//----- nvinfo : EIATTR_KPARAM_INFO
	.align		4
.L_33:
        /*0008*/ 	.byte	0x04, 0x17
        /*000a*/ 	.short	(.L_35 - .L_34)
.L_34:
        /*000c*/ 	.word	0x00000000
        /*0010*/ 	.short	0x0002
        /*0012*/ 	.short	0x0010
        /*0014*/ 	.byte	0x00, 0xf5, 0x21, 0x00


	//----- nvinfo : EIATTR_KPARAM_INFO
	.align		4
.L_35:
        /*0018*/ 	.byte	0x04, 0x17
        /*001a*/ 	.short	(.L_37 - .L_36)
.L_36:
        /*001c*/ 	.word	0x00000000
        /*0020*/ 	.short	0x0001
        /*0022*/ 	.short	0x0008
        /*0024*/ 	.byte	0x00, 0xf5, 0x21, 0x00


	//----- nvinfo : EIATTR_KPARAM_INFO
	.align		4
.L_37:
        /*0028*/ 	.byte	0x04, 0x17
        /*002a*/ 	.short	(.L_39 - .L_38)
.L_38:
        /*002c*/ 	.word	0x00000000
        /*0030*/ 	.short	0x0000
        /*0032*/ 	.short	0x0000
        /*0034*/ 	.byte	0x00, 0xf5, 0x21, 0x00


	//----- nvinfo : EIATTR_SPARSE_MMA_MASK
	.align		4
.L_39:
        /*0038*/ 	.byte	0x03, 0x50
        /*003a*/ 	.short	0x0000


	//----- nvinfo : EIATTR_MAXREG_COUNT
	.align		4
        /*003c*/ 	.byte	0x03, 0x1b
        /*003e*/ 	.short	0x00ff


	//----- nvinfo : EIATTR_MERCURY_ISA_VERSION
	.align		4
        /*0040*/ 	.byte	0x03, 0x5f
        /*0042*/ 	.short	0x0101


	//----- nvinfo : EIATTR_VRC_CTA_INIT_COUNT
	.align		4
        /*0044*/ 	.byte	0x02, 0x4a
	.zero		1
	.zero		1


	//----- nvinfo : EIATTR_EXIT_INSTR_OFFSETS
	.align		4
        /*0048*/ 	.byte	0x04, 0x1c
        /*004a*/ 	.short	(.L_41 - .L_40)


	//   ....[0]....
.L_40:
        /*004c*/ 	.word	0x00000360


	//----- nvinfo : EIATTR_CBANK_PARAM_SIZE
	.align		4
.L_41:
        /*0050*/ 	.byte	0x03, 0x19
        /*0052*/ 	.short	0x0018


	//----- nvinfo : EIATTR_PARAM_CBANK
	.align		4
        /*0054*/ 	.byte	0x04, 0x0a
        /*0056*/ 	.short	(.L_43 - .L_42)
	.align		4
.L_42:
        /*0058*/ 	.word	index@(.nv.constant0._Z8residue1PdS_S_)
        /*005c*/ 	.short	0x0380
        /*005e*/ 	.short	0x0018


	//----- nvinfo : EIATTR_SW_WAR
	.align		4
.L_43:
        /*0060*/ 	.byte	0x04, 0x36
        /*0062*/ 	.short	(.L_45 - .L_44)
.L_44:
        /*0064*/ 	.word	0x00000008
.L_45:


//--------------------- .nv.info._Z20gauss_seidel_kernel_PdS_S_ --------------------------
	.section	.nv.info._Z20gauss_seidel_kernel_PdS_S_,"",@"SHT_CUDA_INFO"
	.sectionflags	@""
	.align	4


	//----- nvinfo : EIATTR_CUDA_API_VERSION
	.align		4
        /*0000*/ 	.byte	0x04, 0x37
        /*0002*/ 	.short	(.L_47 - .L_46)
.L_46:
        /*0004*/ 	.word	0x00000082


	//----- nvinfo : EIATTR_KPARAM_INFO
	.align		4
.L_47:
        /*0008*/ 	.byte	0x04, 0x17
        /*000a*/ 	.short	(.L_49 - .L_48)
.L_48:
        /*000c*/ 	.word	0x00000000
        /*0010*/ 	.short	0x0002
        /*0012*/ 	.short	0x0010
        /*0014*/ 	.byte	0x00, 0xf5, 0x21, 0x00


	//----- nvinfo : EIATTR_KPARAM_INFO
	.align		4
.L_49:
        /*0018*/ 	.byte	0x04, 0x17
        /*001a*/ 	.short	(.L_51 - .L_50)
.L_50:
        /*001c*/ 	.word	0x00000000
        /*0020*/ 	.short	0x0001
        /*0022*/ 	.short	0x0008
        /*0024*/ 	.byte	0x00, 0xf5, 0x21, 0x00


	//----- nvinfo : EIATTR_KPARAM_INFO
	.align		4
.L_51:
        /*0028*/ 	.byte	0x04, 0x17
        /*002a*/ 	.short	(.L_53 - .L_52)
.L_52:
        /*002c*/ 	.word	0x00000000
        /*0030*/ 	.short	0x0000
        /*0032*/ 	.short	0x0000
        /*0034*/ 	.byte	0x00, 0xf5, 0x21, 0x00


	//----- nvinfo : EIATTR_SPARSE_MMA_MASK
	.align		4
.L_53:
        /*0038*/ 	.byte	0x03, 0x50
        /*003a*/ 	.short	0x0000


	//----- nvinfo : EIATTR_MAXREG_COUNT
	.align		4
        /*003c*/ 	.byte	0x03, 0x1b
        /*003e*/ 	.short	0x00ff


	//----- nvinfo : EIATTR_NUM_BARRIERS
	.align		4
        /*0040*/ 	.byte	0x02, 0x4c
        /*0042*/ 	.byte	0x01
	.zero		1


	//----- nvinfo : EIATTR_MERCURY_ISA_VERSION
	.align		4
        /*0044*/ 	.byte	0x03, 0x5f
        /*0046*/ 	.short	0x0101


	//----- nvinfo : EIATTR_VRC_CTA_INIT_COUNT
	.align		4
        /*0048*/ 	.byte	0x02, 0x4a
	.zero		1
	.zero		1


	//----- nvinfo : EIATTR_EXIT_INSTR_OFFSETS
	.align		4
        /*004c*/ 	.byte	0x04, 0x1c
        /*004e*/ 	.short	(.L_55 - .L_54)


	//   ....[0]....
.L_54:
        /*0050*/ 	.word	0x00001740


	//----- nvinfo : EIATTR_CRS_STACK_SIZE
	.align		4
.L_55:
        /*0054*/ 	.byte	0x04, 0x1e
        /*0056*/ 	.short	(.L_57 - .L_56)
.L_56:
        /*0058*/ 	.word	0x00000000


	//----- nvinfo : EIATTR_CBANK_PARAM_SIZE
	.align		4
.L_57:
        /*005c*/ 	.byte	0x03, 0x19
        /*005e*/ 	.short	0x0018


	//----- nvinfo : EIATTR_PARAM_CBANK
	.align		4
        /*0060*/ 	.byte	0x04, 0x0a
        /*0062*/ 	.short	(.L_59 - .L_58)
	.align		4
.L_58:
        /*0064*/ 	.word	index@(.nv.constant0._Z20gauss_seidel_kernel_PdS_S_)
        /*0068*/ 	.short	0x0380
        /*006a*/ 	.short	0x0018


	//----- nvinfo : EIATTR_SW_WAR
	.align		4
.L_59:
        /*006c*/ 	.byte	0x04, 0x36
        /*006e*/ 	.short	(.L_61 - .L_60)
.L_60:
        /*0070*/ 	.word	0x00000008
.L_61:


//--------------------- .nv.callgraph             --------------------------
	.section	.nv.callgraph,"",@"SHT_CUDA_CALLGRAPH"
	.align	4
	.sectionentsize	8
	.align		4
        /*0000*/ 	.word	0x00000000
	.align		4
        /*0004*/ 	.word	0xffffffff
	.align		4
        /*0008*/ 	.word	0x00000000
	.align		4
        /*000c*/ 	.word	0xfffffffe
	.align		4
        /*0010*/ 	.word	0x00000000
	.align		4
        /*0014*/ 	.word	0xfffffffd
	.align		4
        /*0018*/ 	.word	0x00000000
	.align		4
        /*001c*/ 	.word	0xfffffffc


//--------------------- .text._Z7residuePdS_      --------------------------
	.section	.text._Z7residuePdS_,"ax",@progbits
	.align	128
        .global         _Z7residuePdS_
        .type           _Z7residuePdS_,@function
        .size           _Z7residuePdS_,(.L_x_20 - _Z7residuePdS_)
        .other          _Z7residuePdS_,@"STO_CUDA_ENTRY STV_DEFAULT"
_Z7residuePdS_:
.text._Z7residuePdS_:
[----:B------:R-:W-:Y:S01]  /*0000*/  LDC R1, c[0x0][0x37c] ;  /* 0x0000df00ff017b82 */ /* 0x000fe20000000800 */
[----:B------:R-:W0:Y:S07]  /*0010*/  S2R R3, SR_TID.X ;  /* 0x0000000000037919 */ /* 0x000e2e0000002100 */
[----:B------:R-:W1:Y:S01]  /*0020*/  LDC.64 R6, c[0x0][0x380] ;  /* 0x0000e000ff067b82 */ /* 0x000e620000000a00 */
[----:B------:R-:W2:Y:S01]  /*0030*/  LDCU.64 UR6, c[0x0][0x358] ;  /* 0x00006b00ff0677ac */ /* 0x000ea20008000a00 */
[----:B------:R-:W0:Y:S02]  /*0040*/  S2R R0, SR_CTAID.X ;  /* 0x0000000000007919 */ /* 0x000e240000002500 */
[----:B0-----:R-:W-:-:S04]  /*0050*/  IMAD R5, R0, 0x200, R3 ;  /* 0x0000020000057824 */ /* 0x001fc800078e0203 */
[C---:B------:R-:W-:Y:S02]  /*0060*/  VIADD R9, R5.reuse, 0x100 ;  /* 0x0000010005097836 */ /* 0x040fe40000000000 */
[----:B-1----:R-:W-:-:S04]  /*0070*/  IMAD.WIDE.U32 R4, R5, 0x8, R6 ;  /* 0x0000000805047825 */ /* 0x002fc800078e0006 */
[----:B------:R-:W-:Y:S02]  /*0080*/  IMAD.WIDE.U32 R6, R9, 0x8, R6 ;  /* 0x0000000809067825 */ /* 0x000fe400078e0006 */
[----:B--2---:R-:W2:Y:S04]  /*0090*/  LDG.E.64 R4, desc[UR6][R4.64] ;  /* 0x0000000604047981 */ /* 0x004ea8000c1e1b00 */
[----:B------:R-:W2:Y:S01]  /*00a0*/  LDG.E.64 R6, desc[UR6][R6.64] ;  /* 0x0000000606067981 */ /* 0x000ea2000c1e1b00 */
[----:B------:R-:W0:Y:S01]  /*00b0*/  S2UR UR5, SR_CgaCtaId ;  /* 0x00000000000579c3 */ /* 0x000e220000008800 */
[----:B------:R-:W-:Y:S01]  /*00c0*/  UMOV UR4, 0x400 ;  /* 0x0000040000047882 */ /* 0x000fe20000000000 */
[C---:B------:R-:W-:Y:S02]  /*00d0*/  ISETP.GT.U32.AND P1, PT, R3.reuse, 0x7f, PT ;  /* 0x0000007f0300780c */ /* 0x040fe40003f24070 */
[----:B------:R-:W-:Y:S01]  /*00e0*/  ISETP.GT.U32.AND P0, PT, R3, 0x3f, PT ;  /* 0x0000003f0300780c */ /* 0x000fe20003f04070 */
[----:B0-----:R-:W-:-:S06]  /*00f0*/  ULEA UR4, UR5, UR4, 0x18 ;  /* 0x0000000405047291 */ /* 0x001fcc000f8ec0ff */
[----:B------:R-:W-:Y:S01]  /*0100*/  LEA R2, R3, UR4, 0x3 ;  /* 0x0000000403027c11 */ /* 0x000fe2000f8e18ff */
[----:B--2---:R-:W-:-:S07]  /*0110*/  DADD R8, R4, R6 ;  /* 0x0000000004087229 */ /* 0x004fce0000000006 */
[----:B------:R-:W-:Y:S01]  /*0120*/  STS.64 [R2], R8 ;  /* 0x0000000802007388 */ /* 0x000fe20000000a00 */
[----:B------:R-:W-:Y:S06]  /*0130*/  BAR.SYNC.DEFER_BLOCKING 0x0 ;  /* 0x0000000000007b1d */ /* 0x000fec0000010000 */
[----:B------:R-:W-:Y:S04]  /*0140*/  @!P1 LDS.64 R10, [R2+0x400] ;  /* 0x00040000020a9984 */ /* 0x000fe80000000a00 */
[----:B------:R-:W0:Y:S02]  /*0150*/  @!P1 LDS.64 R4, [R2] ;  /* 0x0000000002049984 */ /* 0x000e240000000a00 */
[----:B0-----:R-:W-:-:S07]  /*0160*/  @!P1 DADD R4, R10, R4 ;  /* 0x000000000a049229 */ /* 0x001fce0000000004 */
[----:B------:R-:W-:Y:S01]  /*0170*/  @!P1 STS.64 [R2], R4 ;  /* 0x0000000402009388 */ /* 0x000fe20000000a00 */
[----:B------:R-:W-:Y:S01]  /*0180*/  BAR.SYNC.DEFER_BLOCKING 0x0 ;  /* 0x0000000000007b1d */ /* 0x000fe20000010000 */
[----:B------:R-:W-:-:S05]  /*0190*/  ISETP.GT.U32.AND P1, PT, R3, 0x1f, PT ;  /* 0x0000001f0300780c */ /* 0x000fca0003f24070 */
[----:B------:R-:W-:Y:S04]  /*01a0*/  @!P0 LDS.64 R6, [R2+0x200] ;  /* 0x0002000002068984 */ /* 0x000fe80000000a00 */
[----:B------:R-:W0:Y:S02]  /*01b0*/  @!P0 LDS.64 R10, [R2] ;  /* 0x00000000020a8984 */ /* 0x000e240000000a00 */
[----:B0-----:R-:W-:-:S07]  /*01c0*/  @!P0 DADD R6, R6, R10 ;  /* 0x0000000006068229 */ /* 0x001fce000000000a */
[----:B------:R0:W-:Y:S01]  /*01d0*/  @!P0 STS.64 [R2], R6 ;  /* 0x0000000602008388 */ /* 0x0001e20000000a00 */
[----:B------:R-:W-:Y:S06]  /*01e0*/  BAR.SYNC.DEFER_BLOCKING 0x0 ;  /* 0x0000000000007b1d */ /* 0x000fec0000010000 */
[----:B------:R-:W-:Y:S05]  /*01f0*/  @P1 EXIT ;  /* 0x000000000000194d */ /* 0x000fea0003800000 */
[----:B------:R-:W-:Y:S01]  /*0200*/  LDS.64 R4, [R2+0x100] ;  /* 0x0001000002047984 */ /* 0x000fe20000000a00 */
[----:B------:R-:W-:-:S03]  /*0210*/  ISETP.NE.AND P0, PT, R3, RZ, PT ;  /* 0x000000ff0300720c */ /* 0x000fc60003f05270 */
[----:B0-----:R-:W0:Y:S02]  /*0220*/  LDS.64 R6, [R2] ;  /* 0x0000000002067984 */ /* 0x001e240000000a00 */
[----:B0-----:R-:W-:-:S07]  /*0230*/  DADD R4, R4, R6 ;  /* 0x0000000004047229 */ /* 0x001fce0000000006 */
[----:B------:R-:W-:Y:S04]  /*0240*/  STS.64 [R2], R4 ;  /* 0x0000000402007388 */ /* 0x000fe80000000a00 */
[----:B------:R-:W-:Y:S04]  /*0250*/  LDS.64 R6, [R2+0x80] ;  /* 0x0000800002067984 */ /* 0x000fe80000000a00 */
[----:B------:R-:W0:Y:S02]  /*0260*/  LDS.64 R8, [R2] ;  /* 0x0000000002087984 */ /* 0x000e240000000a00 */
        /* <DEDUP_REMOVED lines=17> */
[----:B------:R0:W-:Y:S01]  /*0380*/  STS.64 [R2], R6 ;  /* 0x0000000602007388 */ /* 0x0001e20000000a00 */
[----:B------:R-:W-:Y:S05]  /*0390*/  @P0 EXIT ;  /* 0x000000000000094d */ /* 0x000fea0003800000 */
[----:B0-----:R-:W0:Y:S01]  /*03a0*/  LDS.64 R2, [UR4] ;  /* 0x00000004ff027984 */ /* 0x001e220008000a00 */
[----:B------:R-:W1:Y:S02]  /*03b0*/  LDC.64 R4, c[0x0][0x388] ;  /* 0x0000e200ff047b82 */ /* 0x000e640000000a00 */
[----:B-1----:R-:W-:-:S05]  /*03c0*/  IMAD.WIDE.U32 R4, R0, 0x8, R4 ;  /* 0x0000000800047825 */ /* 0x002fca00078e0004 */
[----:B0-----:R-:W-:Y:S01]  /*03d0*/  STG.E.64 desc[UR6][R4.64], R2 ;  /* 0x0000000204007986 */ /* 0x001fe2000c101b06 */
[----:B------:R-:W-:Y:S05]  /*03e0*/  EXIT ;  /* 0x000000000000794d */ /* 0x000fea0003800000 */
.L_x_0:
[----:B------:R-:W-:-:S00]  /*03f0*/  BRA `(.L_x_0) ;  /* 0xfffffffc00fc7947 */ /* 0x000fc0000383ffff */
[----:B------:R-:W-:-:S00]  /*0400*/  NOP ;  /* 0x0000000000007918 */ /* 0x000fc00000000000 */
[----:B------:R-:W-:-:S00]  /*0410*/  NOP ;  /* 0x0000000000007918 */ /* 0x000fc00000000000 */
[----:B------:R-:W-:-:S00]  /*0420*/  NOP ;  /* 0x0000000000007918 */ /* 0x000fc00000000000 */
[----:B------:R-:W-:-:S00]  /*0430*/  NOP ;  /* 0x0000000000007918 */ /* 0x000fc00000000000 */
[----:B------:R-:W-:-:S00]  /*0440*/  NOP ;  /* 0x0000000000007918 */ /* 0x000fc00000000000 */
[----:B------:R-:W-:-:S00]  /*0450*/  NOP ;  /* 0x0000000000007918 */ /* 0x000fc00000000000 */
[----:B------:R-:W-:-:S00]  /*0460*/  NOP ;  /* 0x0000000000007918 */ /* 0x000fc00000000000 */
[----:B------:R-:W-:-:S00]  /*0470*/  NOP ;  /* 0x0000000000007918 */ /* 0x000fc00000000000 */
.L_x_20:


//--------------------- .text._Z8residue1PdS_S_   --------------------------
	.section	.text._Z8residue1PdS_S_,"ax",@progbits
	.align	128
        .global         _Z8residue1PdS_S_
        .type           _Z8residue1PdS_S_,@function
        .size           _Z8residue1PdS_S_,(.L_x_21 - _Z8residue1PdS_S_)
        .other          _Z8residue1PdS_S_,@"STO_CUDA_ENTRY STV_DEFAULT"
_Z8residue1PdS_S_:
.text._Z8residue1PdS_S_:
[----:B------:R-:W-:Y:S01]  /*0000*/  LDC R1, c[0x0][0x37c] ;  /* 0x0000df00ff017b82 */ /* 0x000fe20000000800 */
[----:B------:R-:W0:Y:S07]  /*0010*/  S2R R5, SR_TID.Y ;  /* 0x0000000000057919 */ /* 0x000e2e0000002200 */
[----:B------:R-:W1:Y:S01]  /*0020*/  LDC R9, c[0x0][0x360] ;  /* 0x0000d800ff097b82 */ /* 0x000e620000000800 */
[----:B------:R-:W2:Y:S01]  /*0030*/  S2R R8, SR_TID.Z ;  /* 0x0000000000087919 */ /* 0x000ea20000002300 */
[----:B------:R-:W1:Y:S06]  /*0040*/  S2R R4, SR_TID.X ;  /* 0x0000000000047919 */ /* 0x000e6c0000002100 */
[----:B------:R-:W0:Y:S08]  /*0050*/  S2UR UR5, SR_CTAID.Y ;  /* 0x00000000000579c3 */ /* 0x000e300000002600 */
[----:B------:R-:W0:Y:S08]  /*0060*/  LDC R0, c[0x0][0x364] ;  /* 0x0000d900ff007b82 */ /* 0x000e300000000800 */
[----:B------:R-:W2:Y:S08]  /*0070*/  S2UR UR6, SR_CTAID.Z ;  /* 0x00000000000679c3 */ /* 0x000eb00000002700 */
[----:B------:R-:W2:Y:S08]  /*0080*/  LDC R11, c[0x0][0x368] ;  /* 0x0000da00ff0b7b82 */ /* 0x000eb00000000800 */
[----:B------:R-:W1:Y:S01]  /*0090*/  S2UR UR4, SR_CTAID.X ;  /* 0x00000000000479c3 */ /* 0x000e620000002500 */
[----:B0-----:R-:W-:-:S07]  /*00a0*/  IMAD R5, R0, UR5, R5 ;  /* 0x0000000500057c24 */ /* 0x001fce000f8e0205 */
[----:B------:R-:W0:Y:S08]  /*00b0*/  LDC.64 R2, c[0x0][0x388] ;  /* 0x0000e200ff027b82 */ /* 0x000e300000000a00 */
[----:B------:R-:W3:Y:S01]  /*00c0*/  LDC.64 R6, c[0x0][0x380] ;  /* 0x0000e000ff067b82 */ /* 0x000ee20000000a00 */
[----:B--2---:R-:W-:Y:S01]  /*00d0*/  IMAD R0, R11, UR6, R8 ;  /* 0x000000060b007c24 */ /* 0x004fe2000f8e0208 */
[----:B------:R-:W2:Y:S03]  /*00e0*/  LDCU.64 UR6, c[0x0][0x380] ;  /* 0x00007000ff0677ac */ /* 0x000ea60008000a00 */
[----:B------:R-:W-:-:S02]  /*00f0*/  IMAD R15, R0, 0x202, R5 ;  /* 0x00000202000f7824 */ /* 0x000fc400078e0205 */
[----:B-1----:R-:W-:Y:S01]  /*0100*/  IMAD R4, R9, UR4, R4 ;  /* 0x0000000409047c24 */ /* 0x002fe2000f8e0204 */
[----:B------:R-:W1:Y:S01]  /*0110*/  LDCU.64 UR4, c[0x0][0x358] ;  /* 0x00006b00ff0477ac */ /* 0x000e620008000a00 */
[----:B------:R-:W-:Y:S02]  /*0120*/  IMAD R15, R15, 0x202, RZ ;  /* 0x000002020f0f7824 */ /* 0x000fe400078e02ff */
[--C-:B------:R-:W-:Y:S01]  /*0130*/  IMAD R5, R5, 0x200, R4.reuse ;  /* 0x0000020005057824 */ /* 0x100fe200078e0204 */
[----:B------:R-:W-:Y:S01]  /*0140*/  SHF.R.S32.HI R14, RZ, 0x1f, R4 ;  /* 0x0000001fff0e7819 */ /* 0x000fe20000011404 */
[----:B------:R-:W-:-:S03]  /*0150*/  VIADD R9, R15, 0x202 ;  /* 0x000002020f097836 */ /* 0x000fc60000000000 */
[----:B------:R-:W-:Y:S02]  /*0160*/  LEA R0, R0, R5, 0x12 ;  /* 0x0000000500007211 */ /* 0x000fe400078e90ff */
[C---:B------:R-:W-:Y:S02]  /*0170*/  IADD3 R5, PT, PT, R4.reuse, R15, RZ ;  /* 0x0000000f04057210 */ /* 0x040fe40007ffe0ff */
[----:B------:R-:W-:Y:S01]  /*0180*/  IADD3 R13, P0, PT, R4, R9, RZ ;  /* 0x00000009040d7210 */ /* 0x000fe20007f1e0ff */
[----:B0-----:R-:W-:-:S03]  /*0190*/  IMAD.WIDE R2, R0, 0x8, R2 ;  /* 0x0000000800027825 */ /* 0x001fc600078e0202 */
[-C--:B------:R-:W-:Y:S01]  /*01a0*/  LEA.HI.X.SX32 R16, R9, R14.reuse, 0x1, P0 ;  /* 0x0000000e09107211 */ /* 0x080fe200000f0eff */
[----:B---3--:R-:W-:Y:S01]  /*01b0*/  IMAD.WIDE R6, R5, 0x8, R6 ;  /* 0x0000000805067825 */ /* 0x008fe200078e0206 */
[C---:B--2---:R-:W-:Y:S01]  /*01c0*/  LEA R12, P0, R13.reuse, UR6, 0x3 ;  /* 0x000000060d0c7c11 */ /* 0x044fe2000f8018ff */
[----:B-1----:R-:W2:Y:S04]  /*01d0*/  LDG.E.64 R10, desc[UR4][R2.64] ;  /* 0x00000004020a7981 */ /* 0x002ea8000c1e1b00 */
[----:B------:R-:W2:Y:S01]  /*01e0*/  LDG.E.64 R8, desc[UR4][R6.64+0x409058] ;  /* 0x4090580406087981 */ /* 0x000ea2000c1e1b00 */
[----:B------:R-:W-:Y:S01]  /*01f0*/  LEA.HI.X R13, R13, UR7, R16, 0x3, P0 ;  /* 0x000000070d0d7c11 */ /* 0x000fe200080f1c10 */
[----:B------:R-:W-:Y:S02]  /*0200*/  VIADD R15, R15, 0x40804 ;  /* 0x000408040f0f7836 */ /* 0x000fe40000000000 */
[----:B------:R-:W3:Y:S03]  /*0210*/  LDG.E.64 R18, desc[UR4][R6.64+0x205040] ;  /* 0x2050400406127981 */ /* 0x000ee6000c1e1b00 */
[----:B------:R-:W-:Y:S01]  /*0220*/  IADD3 R4, P0, PT, R4, R15, RZ ;  /* 0x0000000f04047210 */ /* 0x000fe20007f1e0ff */
[----:B------:R-:W4:Y:S03]  /*0230*/  LDG.E.64 R12, desc[UR4][R12.64+0x8] ;  /* 0x000008040c0c7981 */ /* 0x000f26000c1e1b00 */
[----:B------:R-:W-:Y:S01]  /*0240*/  LEA.HI.X.SX32 R5, R15, R14, 0x1, P0 ;  /* 0x0000000e0f057211 */ /* 0x000fe200000f0eff */
[----:B------:R-:W5:Y:S01]  /*0250*/  LDG.E.64 R2, desc[UR4][R6.64+0x205030] ;  /* 0x2050300406027981 */ /* 0x000f62000c1e1b00 */
[----:B------:R-:W-:-:S03]  /*0260*/  LEA R16, P0, R4, UR6, 0x3 ;  /* 0x0000000604107c11 */ /* 0x000fc6000f8018ff */
[----:B------:R-:W3:Y:S01]  /*0270*/  LDG.E.64 R14, desc[UR4][R6.64+0x206048] ;  /* 0x20604804060e7981 */ /* 0x000ee2000c1e1b00 */
[----:B------:R-:W-:-:S03]  /*0280*/  LEA.HI.X R17, R4, UR7, R5, 0x3, P0 ;  /* 0x0000000704117c11 */ /* 0x000fc600080f1c05 */
[----:B------:R-:W5:Y:S04]  /*0290*/  LDG.E.64 R4, desc[UR4][R6.64+0x205038] ;  /* 0x2050380406047981 */ /* 0x000f68000c1e1b00 */
[----:B------:R-:W5:Y:S01]  /*02a0*/  LDG.E.64 R16, desc[UR4][R16.64+0x8] ;  /* 0x0000080410107981 */ /* 0x000f62000c1e1b00 */
[----:B--2---:R-:W-:Y:S01]  /*02b0*/  DADD R8, R10, R8 ;  /* 0x000000000a087229 */ /* 0x004fe20000000008 */
[----:B------:R-:W0:Y:S07]  /*02c0*/  LDC.64 R10, c[0x0][0x390] ;  /* 0x0000e400ff0a7b82 */ /* 0x000e2e0000000a00 */
[----:B----4-:R-:W-:-:S08]  /*02d0*/  DADD R8, R8, R12 ;  /* 0x0000000008087229 */ /* 0x010fd0000000000c */
[----:B---3--:R-:W-:-:S08]  /*02e0*/  DADD R8, R8, R14 ;  /* 0x0000000008087229 */ /* 0x008fd0000000000e */
[----:B-----5:R-:W-:-:S08]  /*02f0*/  DADD R8, R8, R16 ;  /* 0x0000000008087229 */ /* 0x020fd00000000010 */
[----:B------:R-:W-:-:S08]  /*0300*/  DADD R8, R8, R18 ;  /* 0x0000000008087229 */ /* 0x000fd00000000012 */
[----:B------:R-:W-:-:S08]  /*0310*/  DADD R2, R8, R2 ;  /* 0x0000000008027229 */ /* 0x000fd00000000002 */
[----:B------:R-:W-:Y:S01]  /*0320*/  DFMA R2, R4, -6, R2 ;  /* 0xc01800000402782b */ /* 0x000fe20000000002 */
[----:B0-----:R-:W-:-:S07]  /*0330*/  IMAD.WIDE R4, R0, 0x8, R10 ;  /* 0x0000000800047825 */ /* 0x001fce00078e020a */
[----:B------:R-:W-:-:S07]  /*0340*/  DMUL R2, R2, R2 ;  /* 0x0000000202027228 */ /* 0x000fce0000000000 */
[----:B------:R-:W-:Y:S01]  /*0350*/  STG.E.64 desc[UR4][R4.64], R2 ;  /* 0x0000000204007986 */ /* 0x000fe2000c101b04 */
[----:B------:R-:W-:Y:S05]  /*0360*/  EXIT ;  /* 0x000000000000794d */ /* 0x000fea0003800000 */
.L_x_1:
        /* <DEDUP_REMOVED lines=9> */
.L_x_21:


//--------------------- .text._Z20gauss_seidel_kernel_PdS_S_ --------------------------
	.section	.text._Z20gauss_seidel_kernel_PdS_S_,"ax",@progbits
	.align	128
        .global         _Z20gauss_seidel_kernel_PdS_S_
        .type           _Z20gauss_seidel_kernel_PdS_S_,@function
        .size           _Z20gauss_seidel_kernel_PdS_S_,(.L_x_19 - _Z20gauss_seidel_kernel_PdS_S_)
        .other          _Z20gauss_seidel_kernel_PdS_S_,@"STO_CUDA_ENTRY STV_DEFAULT"
_Z20gauss_seidel_kernel_PdS_S_:
.text._Z20gauss_seidel_kernel_PdS_S_:
[----:B------:R-:W-:Y:S01]  /*0000*/  LDC R1, c[0x0][0x37c] ;  /* 0x0000df00ff017b82 */ /* 0x000fe20000000800 */
[----:B------:R-:W0:Y:S07]  /*0010*/  S2R R3, SR_CTAID.Z ;  /* 0x0000000000037919 */ /* 0x000e2e0000002700 */
[----:B------:R-:W1:Y:S01]  /*0020*/  S2UR UR5, SR_CgaCtaId ;  /* 0x00000000000579c3 */ /* 0x000e620000008800 */
[----:B------:R-:W-:Y:S01]  /*0030*/  UMOV UR4, 0x400 ;  /* 0x0000040000047882 */ /* 0x000fe20000000000 */
[----:B------:R-:W2:Y:S01]  /*0040*/  LDCU.64 UR8, c[0x0][0x358] ;  /* 0x00006b00ff0877ac */ /* 0x000ea20008000a00 */
[----:B------:R-:W3:Y:S01]  /*0050*/  S2R R6, SR_TID.Z ;  /* 0x0000000000067919 */ /* 0x000ee20000002300 */
[----:B------:R-:W4:Y:S01]  /*0060*/  S2R R9, SR_CTAID.X ;  /* 0x0000000000097919 */ /* 0x000f220000002500 */
[----:B------:R-:W5:Y:S01]  /*0070*/  S2R R13, SR_TID.X ;  /* 0x00000000000d7919 */ /* 0x000f620000002100 */
[----:B------:R-:W2:Y:S01]  /*0080*/  S2R R11, SR_TID.Y ;  /* 0x00000000000b7919 */ /* 0x000ea20000002200 */
[----:B-1----:R-:W-:Y:S01]  /*0090*/  ULEA UR4, UR5, UR4, 0x18 ;  /* 0x0000000405047291 */ /* 0x002fe2000f8ec0ff */
[----:B0-----:R-:W-:-:S02]  /*00a0*/  IMAD.SHL.U32 R0, R3, 0x2000000, RZ ;  /* 0x0200000003007824 */ /* 0x001fc400078e00ff */
[----:B---3--:R-:W-:-:S03]  /*00b0*/  IMAD R2, R3, 0x80, R6 ;  /* 0x0000008003027824 */ /* 0x008fc600078e0206 */
[C---:B------:R-:W-:Y:S01]  /*00c0*/  LEA R4, R6.reuse, UR4, 0xa ;  /* 0x0000000406047c11 */ /* 0x040fe2000f8e50ff */
[----:B------:R-:W-:Y:S01]  /*00d0*/  IMAD.SHL.U32 R3, R6, 0x40000, RZ ;  /* 0x0004000006037824 */ /* 0x000fe200078e00ff */
[----:B------:R-:W-:Y:S01]  /*00e0*/  UMOV UR4, URZ ;  /* 0x000000ff00047c82 */ /* 0x000fe20008000000 */
[----:B------:R-:W-:-:S03]  /*00f0*/  IMAD R2, R2, 0x40804, RZ ;  /* 0x0004080402027824 */ /* 0x000fc600078e02ff */
[----:B------:R-:W-:-:S05]  /*0100*/  LOP3.LUT R0, R0, R3, RZ, 0xfc, !PT ;  /* 0x0000000300007212 */ /* 0x000fca00078efcff */
[----:B----4-:R-:W-:Y:S01]  /*0110*/  IMAD R5, R9, 0x80, R0 ;  /* 0x0000008009057824 */ /* 0x010fe200078e0200 */
[--C-:B--2---:R-:W-:Y:S01]  /*0120*/  LOP3.LUT R3, R11, 0x1, R6.reuse, 0x84, !PT ;  /* 0x000000010b037812 */ /* 0x104fe200078e8406 */
[----:B-----5:R-:W-:Y:S01]  /*0130*/  IMAD.SHL.U32 R0, R13, 0x2, RZ ;  /* 0x000000020d007824 */ /* 0x020fe200078e00ff */
[----:B------:R-:W-:Y:S01]  /*0140*/  LOP3.LUT R7, R11, 0x1, R6, 0x48, !PT ;  /* 0x000000010b077812 */ /* 0x000fe200078e4806 */
[----:B------:R-:W-:Y:S01]  /*0150*/  IMAD R9, R9, 0x80, R2 ;  /* 0x0000008009097824 */ /* 0x000fe200078e0202 */
[C---:B------:R-:W-:Y:S01]  /*0160*/  ISETP.GT.U32.AND P0, PT, R11.reuse, 0x8, PT ;  /* 0x000000080b00780c */ /* 0x040fe20003f04070 */
[----:B------:R-:W-:Y:S01]  /*0170*/  IMAD R14, R11, 0x80, R4 ;  /* 0x000000800b0e7824 */ /* 0x000fe200078e0204 */
[-C--:B------:R-:W-:Y:S01]  /*0180*/  LOP3.LUT R8, R3, R0.reuse, RZ, 0xfc, !PT ;  /* 0x0000000003087212 */ /* 0x080fe200078efcff */
[----:B------:R-:W-:Y:S01]  /*0190*/  IMAD.IADD R10, R0, 0x1, R9 ;  /* 0x00000001000a7824 */ /* 0x000fe200078e0209 */
[----:B------:R-:W-:Y:S02]  /*01a0*/  LOP3.LUT R2, R7, R0, RZ, 0xfc, !PT ;  /* 0x0000000007027212 */ /* 0x000fe400078efcff */
[----:B------:R-:W-:Y:S01]  /*01b0*/  ISETP.GT.U32.AND P4, PT, R11, 0x7, PT ;  /* 0x000000070b00780c */ /* 0x000fe20003f84070 */
[C---:B------:R-:W-:Y:S01]  /*01c0*/  VIADD R4, R8.reuse, 0xffffffdf ;  /* 0xffffffdf08047836 */ /* 0x040fe20000000000 */
[----:B------:R-:W-:-:S02]  /*01d0*/  ISETP.GT.U32.OR P1, PT, R8, 0x1f, P0 ;  /* 0x0000001f0800780c */ /* 0x000fc40000724470 */
[----:B------:R-:W-:Y:S02]  /*01e0*/  ISETP.GT.U32.OR P0, PT, R2, 0x1f, P0 ;  /* 0x0000001f0200780c */ /* 0x000fe40000704470 */
[----:B------:R-:W-:Y:S02]  /*01f0*/  ISETP.GT.U32.OR P2, PT, R8, 0x1f, P4 ;  /* 0x0000001f0800780c */ /* 0x000fe40002744470 */
[C---:B------:R-:W-:Y:S02]  /*0200*/  ISETP.GT.U32.OR P3, PT, R2.reuse, 0x1f, P4 ;  /* 0x0000001f0200780c */ /* 0x040fe40002764470 */
[C---:B------:R-:W-:Y:S02]  /*0210*/  ISETP.EQ.OR P1, PT, R11.reuse, RZ, P1 ;  /* 0x000000ff0b00720c */ /* 0x040fe40000f22670 */
[----:B------:R-:W-:Y:S01]  /*0220*/  ISETP.EQ.OR P0, PT, R11, RZ, P0 ;  /* 0x000000ff0b00720c */ /* 0x000fe20000702670 */
[----:B------:R-:W-:Y:S01]  /*0230*/  VIADD R11, R2, 0x1 ;  /* 0x00000001020b7836 */ /* 0x000fe20000000000 */
[----:B------:R-:W-:-:S02]  /*0240*/  ISETP.LT.U32.OR P4, PT, R4, -0x20, P4 ;  /* 0xffffffe00400780c */ /* 0x000fc40002781470 */
[C---:B------:R-:W-:Y:S02]  /*0250*/  ISETP.EQ.OR P2, PT, R6.reuse, RZ, P2 ;  /* 0x000000ff0600720c */ /* 0x040fe40001742670 */
[C---:B------:R-:W-:Y:S02]  /*0260*/  ISETP.EQ.OR P3, PT, R6.reuse, RZ, P3 ;  /* 0x000000ff0600720c */ /* 0x040fe40001f62670 */
[C---:B------:R-:W-:Y:S02]  /*0270*/  ISETP.GT.U32.OR P1, PT, R6.reuse, 0x7, P1 ;  /* 0x000000070600780c */ /* 0x040fe40000f24470 */
[C---:B------:R-:W-:Y:S02]  /*0280*/  ISETP.GT.U32.OR P0, PT, R6.reuse, 0x7, P0 ;  /* 0x000000070600780c */ /* 0x040fe40000704470 */
[C---:B------:R-:W-:Y:S02]  /*0290*/  ISETP.GT.U32.OR P4, PT, R6.reuse, 0x7, P4 ;  /* 0x000000070600780c */ /* 0x040fe40002784470 */
[----:B------:R-:W-:-:S02]  /*02a0*/  ISETP.GT.U32.OR P2, PT, R6, 0x8, P2 ;  /* 0x000000080600780c */ /* 0x000fc40001744470 */
[----:B------:R-:W-:Y:S01]  /*02b0*/  ISETP.GT.U32.OR P3, PT, R6, 0x8, P3 ;  /* 0x000000080600780c */ /* 0x000fe20001f64470 */
[----:B------:R-:W-:Y:S01]  /*02c0*/  IMAD.IADD R6, R0, 0x1, R5 ;  /* 0x0000000100067824 */ /* 0x000fe200078e0205 */
[--C-:B------:R-:W-:Y:S02]  /*02d0*/  LOP3.LUT R12, R3, 0xffff, R0.reuse, 0xc8, !PT ;  /* 0x0000ffff030c7812 */ /* 0x100fe400078ec800 */
[----:B------:R-:W-:Y:S02]  /*02e0*/  LOP3.LUT R9, R7, 0xffff, R0, 0xc8, !PT ;  /* 0x0000ffff07097812 */ /* 0x000fe400078ec800 */
[C---:B------:R-:W-:Y:S01]  /*02f0*/  LEA R0, R8.reuse, 0xfffffffc, 0x2 ;  /* 0xfffffffc08007811 */ /* 0x040fe200078e10ff */
[----:B------:R-:W-:Y:S01]  /*0300*/  VIADD R8, R8, 0x1 ;  /* 0x0000000108087836 */ /* 0x000fe20000000000 */
[C---:B------:R-:W-:Y:S02]  /*0310*/  LOP3.LUT R4, R6.reuse, R7, RZ, 0xfc, !PT ;  /* 0x0000000706047212 */ /* 0x040fe400078efcff */
[----:B------:R-:W-:-:S02]  /*0320*/  LOP3.LUT R5, R6, R3, RZ, 0xfc, !PT ;  /* 0x0000000306057212 */ /* 0x000fc400078efcff */
[C---:B------:R-:W-:Y:S02]  /*0330*/  LOP3.LUT R6, R10.reuse, R3, RZ, 0xfc, !PT ;  /* 0x000000030a067212 */ /* 0x040fe400078efcff */
[----:B------:R-:W-:Y:S02]  /*0340*/  LOP3.LUT R7, R10, R7, RZ, 0xfc, !PT ;  /* 0x000000070a077212 */ /* 0x000fe400078efcff */
[----:B------:R-:W-:Y:S02]  /*0350*/  LEA R10, R2, 0xfffffffc, 0x2 ;  /* 0xfffffffc020a7811 */ /* 0x000fe400078e10ff */
[----:B------:R-:W-:Y:S02]  /*0360*/  LOP3.LUT R3, R0, 0xfffffff8, RZ, 0xc0, !PT ;  /* 0xfffffff800037812 */ /* 0x000fe400078ec0ff */
[----:B------:R-:W-:Y:S02]  /*0370*/  SHF.R.U32.HI R2, RZ, 0x1, R12 ;  /* 0x00000001ff027819 */ /* 0x000fe4000001160c */
[----:B------:R-:W-:-:S02]  /*0380*/  LOP3.LUT R0, R8, 0xffff, RZ, 0xc0, !PT ;  /* 0x0000ffff08007812 */ /* 0x000fc400078ec0ff */
[----:B------:R-:W-:Y:S02]  /*0390*/  LOP3.LUT R8, R11, 0xffff, RZ, 0xc0, !PT ;  /* 0x0000ffff0b087812 */ /* 0x000fe400078ec0ff */
[----:B------:R-:W-:Y:S01]  /*03a0*/  SHF.R.U32.HI R12, RZ, 0x1, R9 ;  /* 0x00000001ff0c7819 */ /* 0x000fe20000011609 */
[----:B------:R-:W-:Y:S01]  /*03b0*/  IMAD R9, R13, 0x8, R14 ;  /* 0x000000080d097824 */ /* 0x000fe200078e020e */
[----:B------:R-:W-:Y:S02]  /*03c0*/  LOP3.LUT R13, R2, 0xffff, RZ, 0xc0, !PT ;  /* 0x0000ffff020d7812 */ /* 0x000fe400078ec0ff */
[----:B------:R-:W-:Y:S01]  /*03d0*/  SHF.R.U32.HI R2, RZ, 0x1, R8 ;  /* 0x00000001ff027819 */ /* 0x000fe20000011608 */
[----:B------:R-:W-:Y:S01]  /*03e0*/  IMAD.IADD R8, R14, 0x1, R3 ;  /* 0x000000010e087824 */ /* 0x000fe200078e0203 */
[----:B------:R-:W-:Y:S02]  /*03f0*/  SHF.R.U32.HI R0, RZ, 0x1, R0 ;  /* 0x00000001ff007819 */ /* 0x000fe40000011600 */
[----:B------:R-:W-:-:S02]  /*0400*/  LOP3.LUT R11, R10, 0xfffffff8, RZ, 0xc0, !PT ;  /* 0xfffffff80a0b7812 */ /* 0x000fc400078ec0ff */
[----:B------:R-:W-:Y:S02]  /*0410*/  LOP3.LUT R17, R12, 0xffff, RZ, 0xc0, !PT ;  /* 0x0000ffff0c117812 */ /* 0x000fe400078ec0ff */
[----:B------:R-:W-:Y:S01]  /*0420*/  LOP3.LUT R15, R2, 0xffff, RZ, 0xc0, !PT ;  /* 0x0000ffff020f7812 */ /* 0x000fe200078ec0ff */
[----:B------:R-:W-:Y:S01]  /*0430*/  IMAD.IADD R10, R14, 0x1, R11 ;  /* 0x000000010e0a7824 */ /* 0x000fe200078e020b */
[----:B------:R-:W-:Y:S01]  /*0440*/  LOP3.LUT R3, R0, 0xffff, RZ, 0xc0, !PT ;  /* 0x0000ffff00037812 */ /* 0x000fe200078ec0ff */
[--C-:B------:R-:W-:Y:S01]  /*0450*/  IMAD R11, R13, 0x8, R14.reuse ;  /* 0x000000080d0b7824 */ /* 0x100fe200078e020e */
[----:B------:R-:W-:Y:S01]  /*0460*/  P2R R45, PR, RZ, 0x10 ;  /* 0x00000010ff2d7803 */ /* 0x000fe20000000000 */
[--C-:B------:R-:W-:Y:S02]  /*0470*/  IMAD R12, R17, 0x8, R14.reuse ;  /* 0x00000008110c7824 */ /* 0x100fe400078e020e */
[--C-:B------:R-:W-:Y:S02]  /*0480*/  IMAD R13, R15, 0x8, R14.reuse ;  /* 0x000000080f0d7824 */ /* 0x100fe400078e020e */
[----:B------:R-:W-:-:S07]  /*0490*/  IMAD R14, R3, 0x8, R14 ;  /* 0x00000008030e7824 */ /* 0x000fce00078e020e */
.L_x_12:
[----:B------:R-:W-:Y:S01]  /*04a0*/  VIADD R15, R4, UR4 ;  /* 0x00000004040f7c36 */ /* 0x000fe20008000000 */
[----:B------:R-:W-:Y:S01]  /*04b0*/  UMOV UR5, URZ ;  /* 0x000000ff00057c82 */ /* 0x000fe20008000000 */
[----:B------:R-:W-:Y:S02]  /*04c0*/  VIADD R16, R5, UR4 ;  /* 0x0000000405107c36 */ /* 0x000fe40008000000 */
[----:B------:R-:W-:Y:S02]  /*04d0*/  VIADD R17, R6, UR4 ;  /* 0x0000000406117c36 */ /* 0x000fe40008000000 */
[----:B0-----:R-:W-:-:S07]  /*04e0*/  VIADD R40, R7, UR4 ;  /* 0x0000000407287c36 */ /* 0x001fce0008000000 */
.L_x_11:
[----:B0-----:R-:W0:Y:S01]  /*04f0*/  S2R R0, SR_CTAID.Y ;  /* 0x0000000000007919 */ /* 0x001e220000002600 */
[----:B------:R-:W-:Y:S01]  /*0500*/  UMOV UR6, URZ ;  /* 0x000000ff00067c82 */ /* 0x000fe20008000000 */
[----:B------:R-:W0:Y:S02]  /*0510*/  S2R R3, SR_TID.Y ;  /* 0x0000000000037919 */ /* 0x000e240000002200 */
[----:B0-----:R-:W-:-:S04]  /*0520*/  IMAD R0, R0, 0x80, R3 ;  /* 0x0000008000007824 */ /* 0x001fc800078e0203 */
[----:B------:R-:W-:-:S04]  /*0530*/  VIADD R0, R0, UR5 ;  /* 0x0000000500007c36 */ /* 0x000fc80008000000 */
[C---:B------:R-:W-:Y:S02]  /*0540*/  IMAD R41, R0.reuse, 0x200, R15 ;  /* 0x0000020000297824 */ /* 0x040fe400078e020f */
[C---:B------:R-:W-:Y:S02]  /*0550*/  IMAD R42, R0.reuse, 0x200, R16 ;  /* 0x00000200002a7824 */ /* 0x040fe400078e0210 */
[C---:B------:R-:W-:Y:S02]  /*0560*/  IMAD R43, R0.reuse, 0x202, R17 ;  /* 0x00000202002b7824 */ /* 0x040fe400078e0211 */
[----:B------:R-:W-:-:S07]  /*0570*/  IMAD R44, R0, 0x202, R40 ;  /* 0x00000202002c7824 */ /* 0x000fce00078e0228 */
.L_x_10:
[----:B0-----:R-:W0:Y:S01]  /*0580*/  LDC.64 R30, c[0x0][0x380] ;  /* 0x0000e000ff1e7b82 */ /* 0x001e220000000a00 */
[----:B------:R-:W-:Y:S01]  /*0590*/  VIADD R33, R44, 0x40a07 ;  /* 0x00040a072c217836 */ /* 0x000fe20000000000 */
[----:B------:R-:W1:Y:S01]  /*05a0*/  S2R R2, SR_TID.Y ;  /* 0x0000000000027919 */ /* 0x000e620000002200 */
[----:B------:R-:W-:Y:S01]  /*05b0*/  ISETP.NE.AND P6, PT, R45, RZ, PT ;  /* 0x000000ff2d00720c */ /* 0x000fe20003fc5270 */
[----:B------:R-:W2:Y:S04]  /*05c0*/  S2R R35, SR_TID.Z ;  /* 0x0000000000237919 */ /* 0x000ea80000002300 */
[----:B------:R-:W3:Y:S01]  /*05d0*/  LDC.64 R24, c[0x0][0x388] ;  /* 0x0000e200ff187b82 */ /* 0x000ee20000000a00 */
[----:B0-----:R-:W-:-:S05]  /*05e0*/  IMAD.WIDE R32, R33, 0x8, R30 ;  /* 0x0000000821207825 */ /* 0x001fca00078e021e */
[----:B------:R-:W4:Y:S01]  /*05f0*/  LDG.E.64 R38, desc[UR8][R32.64] ;  /* 0x0000000820267981 */ /* 0x000f22000c1e1b00 */
[----:B------:R-:W0:Y:S01]  /*0600*/  S2R R3, SR_TID.X ;  /* 0x0000000000037919 */ /* 0x000e220000002100 */
[C---:B-1----:R-:W-:Y:S02]  /*0610*/  ISETP.GT.U32.AND P4, PT, R2.reuse, 0x6, PT ;  /* 0x000000060200780c */ /* 0x042fe40003f84070 */
[----:B------:R1:W5:Y:S01]  /*0620*/  LDG.E.64 R28, desc[UR8][R32.64+0x8080] ;  /* 0x00808008201c7981 */ /* 0x000362000c1e1b00 */
[----:B--2---:R-:W-:-:S05]  /*0630*/  LOP3.LUT R0, R2, 0x1, R35, 0x84, !PT ;  /* 0x0000000102007812 */ /* 0x004fca00078e8423 */
[----:B0-----:R-:W-:Y:S02]  /*0640*/  IMAD R0, R3, 0x2, R0 ;  /* 0x0000000203007824 */ /* 0x001fe400078e0200 */
[----:B------:R-:W-:-:S03]  /*0650*/  VIADD R3, R43, 0x40a07 ;  /* 0x00040a072b037836 */ /* 0x000fc60000000000 */
[----:B------:R-:W-:Y:S01]  /*0660*/  ISETP.GT.U32.OR P4, PT, R0, 0x1f, P4 ;  /* 0x0000001f0000780c */ /* 0x000fe20002784470 */
[----:B------:R-:W-:-:S03]  /*0670*/  IMAD.WIDE R30, R3, 0x8, R30 ;  /* 0x00000008031e7825 */ /* 0x000fc600078e021e */
[----:B------:R-:W-:Y:S02]  /*0680*/  ISETP.GT.U32.OR P4, PT, R35, 0x7, P4 ;  /* 0x000000072300780c */ /* 0x000fe40002784470 */
[----:B------:R-:W2:Y:S04]  /*0690*/  LDG.E.64 R18, desc[UR8][R30.64] ;  /* 0x000000081e127981 */ /* 0x000ea8000c1e1b00 */
[----:B------:R1:W5:Y:S01]  /*06a0*/  LDG.E.64 R26, desc[UR8][R30.64+0x8080] ;  /* 0x008080081e1a7981 */ /* 0x000362000c1e1b00 */
[----:B------:R-:W-:Y:S01]  /*06b0*/  ISETP.GT.U32.AND P5, PT, R2, 0x7, PT ;  /* 0x000000070200780c */ /* 0x000fe20003fa4070 */
[----:B---3--:R-:W-:Y:S02]  /*06c0*/  IMAD.WIDE R24, R42, 0x8, R24 ;  /* 0x000000082a187825 */ /* 0x008fe400078e0218 */
[----:B----4-:R-:W-:Y:S01]  /*06d0*/  STS.64 [R9], R38 ;  /* 0x0000002609007388 */ /* 0x010fe20000000a00 */
[----:B------:R-:W-:Y:S06]  /*06e0*/  BAR.SYNC.DEFER_BLOCKING 0x0 ;  /* 0x0000000000007b1d */ /* 0x000fec0000010000 */
[----:B------:R-:W-:Y:S04]  /*06f0*/  @!P4 LDS.64 R50, [R11+0x80] ;  /* 0x000080000b32c984 */ /* 0x000fe80000000a00 */
[----:B------:R-:W3:Y:S04]  /*0700*/  @P6 LDG.E.64 R20, desc[UR8][R30.64+-0x8] ;  /* 0xfffff8081e146981 */ /* 0x000ee8000c1e1b00 */
[----:B------:R-:W-:Y:S04]  /*0710*/  @!P1 LDS.64 R48, [R11+-0x80] ;  /* 0xffff80000b309984 */ /* 0x000fe80000000a00 */
[----:B------:R-:W3:Y:S04]  /*0720*/  LDG.E.64 R2, desc[UR8][R24.64] ;  /* 0x0000000818027981 */ /* 0x000ee8000c1e1b00 */
[----:B------:R-:W-:Y:S04]  /*0730*/  @!P2 LDS.64 R36, [R11+-0x400] ;  /* 0xfffc00000b24a984 */ /* 0x000fe80000000a00 */
[----:B------:R-:W4:Y:S01]  /*0740*/  @P4 LDG.E.64 R50, desc[UR8][R30.64+0x1010] ;  /* 0x001010081e324981 */ /* 0x000f22000c1e1b00 */
[----:B------:R-:W-:-:S04]  /*0750*/  ISETP.GT.U32.OR P4, PT, R0, 0x1e, P5 ;  /* 0x0000001e0000780c */ /* 0x000fc80002f84470 */
[C---:B------:R-:W-:Y:S02]  /*0760*/  ISETP.GT.U32.OR P4, PT, R35.reuse, 0x7, P4 ;  /* 0x000000072300780c */ /* 0x040fe40002784470 */
[----:B------:R-:W-:Y:S01]  /*0770*/  ISETP.GT.U32.OR P5, PT, R0, 0x1f, P5 ;  /* 0x0000001f0000780c */ /* 0x000fe20002fa4470 */
[----:B------:R-:W2:Y:S04]  /*0780*/  @P1 LDG.E.64 R48, desc[UR8][R30.64+-0x1010] ;  /* 0xffeff0081e301981 */ /* 0x000ea8000c1e1b00 */
[----:B------:R-:W2:Y:S06]  /*0790*/  @P2 LDG.E.64 R36, desc[UR8][R30.64+-0x204020] ;  /* 0xdfbfe0081e242981 */ /* 0x000eac000c1e1b00 */
[----:B------:R-:W-:Y:S01]  /*07a0*/  @!P4 LDS.64 R22, [R14] ;  /* 0x000000000e16c984 */ /* 0x000fe20000000a00 */
[----:B------:R-:W-:-:S13]  /*07b0*/  ISETP.GT.U32.OR P5, PT, R35, 0x6, P5 ;  /* 0x000000062300780c */ /* 0x000fda0002fa4470 */
[----:B------:R-:W-:Y:S04]  /*07c0*/  @!P5 LDS.64 R46, [R11+0x400] ;  /* 0x000400000b2ed984 */ /* 0x000fe80000000a00 */
[----:B------:R-:W4:Y:S04]  /*07d0*/  @P4 LDG.E.64 R22, desc[UR8][R30.64+0x8] ;  /* 0x000008081e164981 */ /* 0x000f28000c1e1b00 */
[----:B------:R-:W2:Y:S01]  /*07e0*/  @P5 LDG.E.64 R46, desc[UR8][R30.64+0x204020] ;  /* 0x204020081e2e5981 */ /* 0x000ea2000c1e1b00 */
[----:B------:R-:W0:Y:S01]  /*07f0*/  MUFU.RCP64H R35, 6 ;  /* 0x4018000000237908 */ /* 0x000e220000001800 */
[----:B------:R-:W-:Y:S01]  /*0800*/  IMAD.MOV.U32 R34, RZ, RZ, 0x1 ;  /* 0x00000001ff227424 */ /* 0x000fe200078e00ff */
[----:B------:R-:W-:Y:S01]  /*0810*/  UMOV UR7, URZ ;  /* 0x000000ff00077c82 */ /* 0x000fe20008000000 */
[----:B------:R-:W-:Y:S01]  /*0820*/  BSSY.RECONVERGENT B0, `(.L_x_2) ;  /* 0x0000020000007945 */ /* 0x000fe20003800200 */
[----:B------:R-:W3:Y:S02]  /*0830*/  @!P6 LDS.64 R20, [R8] ;  /* 0x000000000814e984 */ /* 0x000ee40000000a00 */
[----:B---3--:R-:W-:Y:S01]  /*0840*/  DADD R2, R2, R20 ;  /* 0x0000000002027229 */ /* 0x008fe20000000014 */
[----:B------:R-:W-:-:S02]  /*0850*/  IMAD.MOV.U32 R20, RZ, RZ, 0x0 ;  /* 0x00000000ff147424 */ /* 0x000fc400078e00ff */
[----:B------:R-:W-:-:S05]  /*0860*/  IMAD.MOV.U32 R21, RZ, RZ, 0x40180000 ;  /* 0x40180000ff157424 */ /* 0x000fca00078e00ff */
[----:B----4-:R-:W-:Y:S02]  /*0870*/  DADD R2, R2, R22 ;  /* 0x0000000002027229 */ /* 0x010fe40000000016 */
[----:B0-----:R-:W-:-:S06]  /*0880*/  DFMA R22, R34, -R20, 1 ;  /* 0x3ff000002216742b */ /* 0x001fcc0000000814 */
[----:B------:R-:W-:Y:S02]  /*0890*/  DADD R2, R2, R50 ;  /* 0x0000000002027229 */ /* 0x000fe40000000032 */
[----:B------:R-:W-:-:S06]  /*08a0*/  DFMA R22, R22, R22, R22 ;  /* 0x000000161616722b */ /* 0x000fcc0000000016 */
[----:B--2---:R-:W-:Y:S02]  /*08b0*/  DADD R2, R2, R48 ;  /* 0x0000000002027229 */ /* 0x004fe40000000030 */
[----:B------:R-:W-:-:S06]  /*08c0*/  DFMA R22, R34, R22, R34 ;  /* 0x000000162216722b */ /* 0x000fcc0000000022 */
[----:B------:R-:W-:Y:S02]  /*08d0*/  DADD R46, R2, R46 ;  /* 0x00000000022e7229 */ /* 0x000fe4000000002e */
[----:B------:R-:W-:-:S06]  /*08e0*/  DFMA R20, R22, -R20, 1 ;  /* 0x3ff000001614742b */ /* 0x000fcc0000000814 */
[----:B------:R-:W-:Y:S02]  /*08f0*/  DADD R46, R46, R36 ;  /* 0x000000002e2e7229 */ /* 0x000fe40000000024 */
[----:B------:R-:W-:Y:S01]  /*0900*/  DFMA R20, R22, R20, R22 ;  /* 0x000000141614722b */ /* 0x000fe20000000016 */
[----:B------:R-:W0:Y:S07]  /*0910*/  LDC.64 R22, c[0x0][0x390] ;  /* 0x0000e400ff167b82 */ /* 0x000e2e0000000a00 */
[----:B------:R-:W-:-:S02]  /*0920*/  DMUL R2, R46, R20 ;  /* 0x000000142e027228 */ /* 0x000fc40000000000 */
[----:B------:R-:W-:-:S06]  /*0930*/  DFMA R18, R18, 6, -R46 ;  /* 0x401800001212782b */ /* 0x000fcc000000082e */
[----:B------:R-:W-:Y:S02]  /*0940*/  DFMA R34, R2, -6, R46 ;  /* 0xc01800000222782b */ /* 0x000fe4000000002e */
[----:B------:R-:W-:-:S06]  /*0950*/  DMUL R18, R18, R18 ;  /* 0x0000001212127228 */ /* 0x000fcc0000000000 */
[----:B------:R-:W-:Y:S01]  /*0960*/  DFMA R2, R20, R34, R2 ;  /* 0x000000221402722b */ /* 0x000fe20000000002 */
[----:B0-----:R-:W-:-:S05]  /*0970*/  IMAD.WIDE R22, R42, 0x8, R22 ;  /* 0x000000082a167825 */ /* 0x001fca00078e0216 */
[----:B------:R1:W-:Y:S04]  /*0980*/  STG.E.64 desc[UR8][R22.64], R18 ;  /* 0x0000001216007986 */ /* 0x0003e8000c101b08 */
[----:B------:R-:W-:Y:S01]  /*0990*/  FFMA R0, RZ, 2.375, R3 ;  /* 0x40180000ff007823 */ /* 0x000fe20000000003 */
[----:B------:R-:W-:-:S04]  /*09a0*/  FSETP.GEU.AND P5, PT, |R47|, 6.5827683646048100446e-37, PT ;  /* 0x036000002f00780b */ /* 0x000fc80003fae200 */
[----:B------:R-:W-:Y:S01]  /*09b0*/  FSETP.GT.AND P6, PT, |R0|, 1.469367938527859385e-39, PT ;  /* 0x001000000000780b */ /* 0x000fe20003fc4200 */
[----:B------:R-:W-:-:S12]  /*09c0*/  IMAD.MOV.U32 R37, RZ, RZ, 0x40180000 ;  /* 0x40180000ff257424 */ /* 0x000fd800078e00ff */
[----:B-1----:R-:W-:Y:S05]  /*09d0*/  @P6 BRA P5, `(.L_x_3) ;  /* 0x0000000000106947 */ /* 0x002fea0002800000 */
[----:B------:R-:W-:-:S07]  /*09e0*/  MOV R0, 0xa00 ;  /* 0x00000a0000007802 */ /* 0x000fce0000000f00 */
[----:B-----5:R-:W-:Y:S05]  /*09f0*/  CALL.REL.NOINC `($__internal_0_$__cuda_sm20_div_rn_f64_full) ;  /* 0x0000000c00547944 */ /* 0x020fea0003c00000 */
[----:B------:R-:W-:Y:S02]  /*0a00*/  IMAD.MOV.U32 R2, RZ, RZ, R50 ;  /* 0x000000ffff027224 */ /* 0x000fe400078e0032 */
[----:B------:R-:W-:-:S07]  /*0a10*/  IMAD.MOV.U32 R3, RZ, RZ, R51 ;  /* 0x000000ffff037224 */ /* 0x000fce00078e0033 */
.L_x_3:
[----:B------:R-:W-:Y:S05]  /*0a20*/  BSYNC.RECONVERGENT B0 ;  /* 0x0000000000007941 */ /* 0x000fea0003800200 */
.L_x_2:
[----:B------:R-:W0:Y:S01]  /*0a30*/  S2R R36, SR_TID.Y ;  /* 0x0000000000247919 */ /* 0x000e220000002200 */
[----:B------:R-:W1:Y:S01]  /*0a40*/  LDC.64 R20, c[0x0][0x388] ;  /* 0x0000e200ff147b82 */ /* 0x000e620000000a00 */
[----:B------:R-:W2:Y:S01]  /*0a50*/  S2R R49, SR_TID.Z ;  /* 0x0000000000317919 */ /* 0x000ea20000002300 */
[----:B------:R-:W3:Y:S06]  /*0a60*/  S2R R0, SR_TID.X ;  /* 0x0000000000007919 */ /* 0x000eec0000002100 */
[----:B------:R-:W-:Y:S01]  /*0a70*/  BAR.SYNC.DEFER_BLOCKING 0x0 ;  /* 0x0000000000007b1d */ /* 0x000fe20000010000 */
[----:B0-----:R-:W-:-:S02]  /*0a80*/  ISETP.GT.U32.AND P5, PT, R36, 0x7, PT ;  /* 0x000000072400780c */ /* 0x001fc40003fa4070 */
[----:B--2---:R-:W-:-:S03]  /*0a90*/  LOP3.LUT R19, R36, 0x1, R49, 0x48, !PT ;  /* 0x0000000124137812 */ /* 0x004fc600078e4831 */
[----:B------:R-:W-:Y:S02]  /*0aa0*/  STS.64 [R9], R2 ;  /* 0x0000000209007388 */ /* 0x000fe40000000a00 */
[----:B---3--:R-:W-:Y:S01]  /*0ab0*/  IMAD R48, R0, 0x2, R19 ;  /* 0x0000000200307824 */ /* 0x008fe200078e0213 */
[----:B------:R-:W-:Y:S04]  /*0ac0*/  BAR.SYNC.DEFER_BLOCKING 0x0 ;  /* 0x0000000000007b1d */ /* 0x000fe80000010000 */
[----:B------:R-:W-:-:S04]  /*0ad0*/  ISETP.GT.U32.OR P5, PT, R48, 0x1e, P5 ;  /* 0x0000001e3000780c */ /* 0x000fc80002fa4470 */
[----:B------:R-:W-:-:S13]  /*0ae0*/  ISETP.GT.U32.OR P5, PT, R49, 0x7, P5 ;  /* 0x000000073100780c */ /* 0x000fda0002fa4470 */
[----:B------:R-:W-:Y:S01]  /*0af0*/  @!P5 LDS.64 R50, [R13] ;  /* 0x000000000d32d984 */ /* 0x000fe20000000a00 */
[----:B------:R-:W-:-:S03]  /*0b00*/  ISETP.GT.U32.AND P6, PT, R36, 0x6, PT ;  /* 0x000000062400780c */ /* 0x000fc60003fc4070 */
[----:B------:R-:W2:Y:S01]  /*0b10*/  @P5 LDG.E.64 R50, desc[UR8][R32.64+0x8] ;  /* 0x0000080820325981 */ /* 0x000ea2000c1e1b00 */
[----:B------:R-:W-:-:S04]  /*0b20*/  ISETP.GT.U32.OR P5, PT, R48, 0x1f, P6 ;  /* 0x0000001f3000780c */ /* 0x000fc800037a4470 */
[----:B------:R-:W-:-:S13]  /*0b30*/  ISETP.GT.U32.OR P5, PT, R49, 0x7, P5 ;  /* 0x000000073100780c */ /* 0x000fda0002fa4470 */
[----:B------:R-:W-:Y:S01]  /*0b40*/  @!P5 LDS.64 R34, [R12+0x80] ;  /* 0x000080000c22d984 */ /* 0x000fe20000000a00 */
[----:B------:R-:W-:Y:S01]  /*0b50*/  VIADD R18, R48, 0xffffffdf ;  /* 0xffffffdf30127836 */ /* 0x000fe20000000000 */
[----:B------:R-:W-:Y:S02]  /*0b60*/  VIMNMX.U32 R19, PT, PT, R36, R49, !PT ;  /* 0x0000003124137248 */ /* 0x000fe40007fe0000 */
[----:B------:R-:W3:Y:S02]  /*0b70*/  @P5 LDG.E.64 R34, desc[UR8][R32.64+0x1010] ;  /* 0x0010100820225981 */ /* 0x000ee4000c1e1b00 */
[----:B------:R-:W-:-:S04]  /*0b80*/  ISETP.GT.U32.AND P5, PT, R18, -0x21, PT ;  /* 0xffffffdf1200780c */ /* 0x000fc80003fa4070 */
[----:B------:R-:W-:-:S13]  /*0b90*/  ISETP.LT.U32.AND P5, PT, R19, 0x8, P5 ;  /* 0x000000081300780c */ /* 0x000fda0002fa1070 */
[----:B------:R-:W4:Y:S01]  /*0ba0*/  @!P5 LDG.E.64 R46, desc[UR8][R32.64+-0x8] ;  /* 0xfffff808202ed981 */ /* 0x000f22000c1e1b00 */
[----:B-1----:R-:W-:-:S05]  /*0bb0*/  IMAD.WIDE R20, R41, 0x8, R20 ;  /* 0x0000000829147825 */ /* 0x002fca00078e0214 */
[----:B------:R-:W4:Y:S04]  /*0bc0*/  LDG.E.64 R18, desc[UR8][R20.64] ;  /* 0x0000000814127981 */ /* 0x000f28000c1e1b00 */
[----:B------:R-:W4:Y:S01]  /*0bd0*/  @P5 LDS.64 R46, [R10] ;  /* 0x000000000a2e5984 */ /* 0x000f220000000a00 */
[----:B------:R-:W-:-:S04]  /*0be0*/  ISETP.GT.U32.AND P5, PT, R36, 0x7, PT ;  /* 0x000000072400780c */ /* 0x000fc80003fa4070 */
[----:B------:R-:W-:-:S04]  /*0bf0*/  ISETP.GT.U32.OR P5, PT, R48, 0x1f, P5 ;  /* 0x0000001f3000780c */ /* 0x000fc80002fa4470 */
[----:B------:R-:W-:Y:S01]  /*0c00*/  ISETP.GT.U32.OR P5, PT, R49, 0x6, P5 ;  /* 0x000000063100780c */ /* 0x000fe20002fa4470 */
[----:B----4-:R-:W-:-:S12]  /*0c10*/  DADD R18, R18, R46 ;  /* 0x0000000012127229 */ /* 0x010fd8000000002e */
[----:B------:R-:W-:Y:S01]  /*0c20*/  @!P5 LDS.64 R46, [R12+0x400] ;  /* 0x000400000c2ed984 */ /* 0x000fe20000000a00 */
[----:B--2---:R-:W-:-:S03]  /*0c30*/  DADD R18, R18, R50 ;  /* 0x0000000012127229 */ /* 0x004fc60000000032 */
[----:B------:R-:W0:Y:S05]  /*0c40*/  @!P0 LDS.64 R50, [R12+-0x80] ;  /* 0xffff80000c328984 */ /* 0x000e2a0000000a00 */
[----:B---3--:R-:W-:Y:S01]  /*0c50*/  DADD R18, R18, R34 ;  /* 0x0000000012127229 */ /* 0x008fe20000000022 */
[----:B------:R-:W1:Y:S04]  /*0c60*/  @!P3 LDS.64 R34, [R12+-0x400] ;  /* 0xfffc00000c22b984 */ /* 0x000e680000000a00 */
[----:B------:R-:W2:Y:S04]  /*0c70*/  @P5 LDG.E.64 R46, desc[UR8][R32.64+0x204020] ;  /* 0x20402008202e5981 */ /* 0x000ea8000c1e1b00 */
[----:B------:R-:W0:Y:S04]  /*0c80*/  @P0 LDG.E.64 R50, desc[UR8][R32.64+-0x1010] ;  /* 0xffeff00820320981 */ /* 0x000e28000c1e1b00 */
[----:B------:R-:W1:Y:S01]  /*0c90*/  @P3 LDG.E.64 R34, desc[UR8][R32.64+-0x204020] ;  /* 0xdfbfe00820223981 */ /* 0x000e62000c1e1b00 */
[----:B------:R-:W-:Y:S01]  /*0ca0*/  ISETP.NE.AND P5, PT, R45, RZ, PT ;  /* 0x000000ff2d00720c */ /* 0x000fe20003fa5270 */
[----:B0-----:R-:W-:-:S08]  /*0cb0*/  DADD R18, R18, R50 ;  /* 0x0000000012127229 */ /* 0x001fd00000000032 */
[----:B--2---:R-:W-:Y:S01]  /*0cc0*/  DADD R18, R18, R46 ;  /* 0x0000000012127229 */ /* 0x004fe2000000002e */
[----:B------:R-:W0:Y:S07]  /*0cd0*/  LDC.64 R46, c[0x0][0x390] ;  /* 0x0000e400ff2e7b82 */ /* 0x000e2e0000000a00 */
[----:B-1----:R-:W-:-:S08]  /*0ce0*/  DADD R18, R18, R34 ;  /* 0x0000000012127229 */ /* 0x002fd00000000022 */
[----:B------:R-:W-:-:S08]  /*0cf0*/  DFMA R38, R38, 6, -R18 ;  /* 0x401800002626782b */ /* 0x000fd00000000812 */
[----:B------:R-:W-:Y:S01]  /*0d00*/  DMUL R50, R38, R38 ;  /* 0x0000002626327228 */ /* 0x000fe20000000000 */
[----:B0-----:R-:W-:-:S06]  /*0d10*/  IMAD.WIDE R38, R41, 0x8, R46 ;  /* 0x0000000829267825 */ /* 0x001fcc00078e022e */
[----:B------:R0:W-:Y:S01]  /*0d20*/  STG.E.64 desc[UR8][R38.64], R50 ;  /* 0x0000003226007986 */ /* 0x0001e2000c101b08 */
[----:B------:R-:W-:Y:S06]  /*0d30*/  BAR.SYNC.DEFER_BLOCKING 0x0 ;  /* 0x0000000000007b1d */ /* 0x000fec0000010000 */
[----:B-----5:R-:W-:Y:S02]  /*0d40*/  STS.64 [R9], R28 ;  /* 0x0000001c09007388 */ /* 0x020fe40000000a00 */
[----:B------:R-:W-:Y:S06]  /*0d50*/  BAR.SYNC.DEFER_BLOCKING 0x0 ;  /* 0x0000000000007b1d */ /* 0x000fec0000010000 */
[----:B------:R-:W1:Y:S04]  /*0d60*/  @!P5 LDS.64 R46, [R8] ;  /* 0x00000000082ed984 */ /* 0x000e680000000a00 */
[----:B------:R-:W1:Y:S04]  /*0d70*/  LDG.E.64 R24, desc[UR8][R24.64+0x8000] ;  /* 0x0080000818187981 */ /* 0x000e68000c1e1b00 */
[----:B------:R-:W2:Y:S01]  /*0d80*/  @!P4 LDS.64 R34, [R14] ;  /* 0x000000000e22c984 */ /* 0x000ea20000000a00 */
[----:B------:R-:W-:-:S03]  /*0d90*/  LOP3.LUT R53, R36, 0x1, R49, 0x84, !PT ;  /* 0x0000000124357812 */ /* 0x000fc600078e8431 */
[----:B------:R-:W-:Y:S04]  /*0da0*/  @!P1 LDS.64 R50, [R11+-0x80] ;  /* 0xffff80000b329984 */ /* 0x000fe80000000a00 */
[----:B------:R-:W1:Y:S01]  /*0db0*/  @P5 LDG.E.64 R46, desc[UR8][R30.64+0x8078] ;  /* 0x008078081e2e5981 */ /* 0x000e62000c1e1b00 */
[----:B------:R-:W-:-:S03]  /*0dc0*/  IMAD R0, R0, 0x2, R53 ;  /* 0x0000000200007824 */ /* 0x000fc600078e0235 */
[----:B------:R-:W2:Y:S02]  /*0dd0*/  @P4 LDG.E.64 R34, desc[UR8][R30.64+0x8088] ;  /* 0x008088081e224981 */ /* 0x000ea4000c1e1b00 */
[----:B------:R-:W-:Y:S02]  /*0de0*/  ISETP.GT.U32.OR P4, PT, R0, 0x1f, P6 ;  /* 0x0000001f0000780c */ /* 0x000fe40003784470 */
[----:B0-----:R-:W3:Y:S02]  /*0df0*/  @P1 LDG.E.64 R50, desc[UR8][R30.64+0x7070] ;  /* 0x007070081e321981 */ /* 0x001ee4000c1e1b00 */
[----:B------:R-:W-:-:S13]  /*0e00*/  ISETP.GT.U32.OR P4, PT, R49, 0x7, P4 ;  /* 0x000000073100780c */ /* 0x000fda0002784470 */
[----:B------:R-:W0:Y:S01]  /*0e10*/  @!P4 LDS.64 R52, [R11+0x80] ;  /* 0x000080000b34c984 */ /* 0x000e220000000a00 */
[----:B------:R-:W-:-:S04]  /*0e20*/  ISETP.GT.U32.AND P5, PT, R36, 0x7, PT ;  /* 0x000000072400780c */ /* 0x000fc80003fa4070 */
[----:B------:R-:W-:-:S04]  /*0e30*/  ISETP.GT.U32.OR P5, PT, R0, 0x1f, P5 ;  /* 0x0000001f0000780c */ /* 0x000fc80002fa4470 */
[----:B------:R-:W-:-:S13]  /*0e40*/  ISETP.GT.U32.OR P5, PT, R49, 0x6, P5 ;  /* 0x000000063100780c */ /* 0x000fda0002fa4470 */
[----:B------:R-:W4:Y:S04]  /*0e50*/  @!P5 LDS.64 R48, [R11+0x400] ;  /* 0x000400000b30d984 */ /* 0x000f280000000a00 */
[----:B------:R-:W0:Y:S04]  /*0e60*/  @P4 LDG.E.64 R52, desc[UR8][R30.64+0x9090] ;  /* 0x009090081e344981 */ /* 0x000e28000c1e1b00 */
[----:B------:R-:W4:Y:S01]  /*0e70*/  @P5 LDG.E.64 R48, desc[UR8][R30.64+0x20c0a0] ;  /* 0x20c0a0081e305981 */ /* 0x000f22000c1e1b00 */
[----:B-1----:R-:W-:-:S03]  /*0e80*/  DADD R46, R24, R46 ;  /* 0x00000000182e7229 */ /* 0x002fc6000000002e */
[----:B------:R-:W1:Y:S04]  /*0e90*/  @!P2 LDS.64 R24, [R11+-0x400] ;  /* 0xfffc00000b18a984 */ /* 0x000e680000000a00 */
[----:B------:R-:W1:Y:S01]  /*0ea0*/  @P2 LDG.E.64 R24, desc[UR8][R30.64+-0x1fbfa0] ;  /* 0xe04060081e182981 */ /* 0x000e62000c1e1b00 */
[----:B--2---:R-:W-:-:S08]  /*0eb0*/  DADD R34, R46, R34 ;  /* 0x000000002e227229 */ /* 0x004fd00000000022 */
[----:B0-----:R-:W-:Y:S02]  /*0ec0*/  DADD R52, R34, R52 ;  /* 0x0000000022347229 */ /* 0x001fe40000000034 */
[----:B------:R-:W0:Y:S01]  /*0ed0*/  MUFU.RCP64H R35, 6 ;  /* 0x4018000000237908 */ /* 0x000e220000001800 */
[----:B------:R-:W-:-:S05]  /*0ee0*/  IMAD.MOV.U32 R34, RZ, RZ, 0x1 ;  /* 0x00000001ff227424 */ /* 0x000fca00078e00ff */
[----:B---3--:R-:W-:Y:S01]  /*0ef0*/  DADD R52, R52, R50 ;  /* 0x0000000034347229 */ /* 0x008fe20000000032 */
[----:B------:R-:W-:Y:S02]  /*0f00*/  IMAD.MOV.U32 R50, RZ, RZ, 0x0 ;  /* 0x00000000ff327424 */ /* 0x000fe400078e00ff */
[----:B------:R-:W-:-:S06]  /*0f10*/  IMAD.MOV.U32 R51, RZ, RZ, 0x40180000 ;  /* 0x40180000ff337424 */ /* 0x000fcc00078e00ff */
[----:B0-----:R-:W-:-:S08]  /*0f20*/  DFMA R46, R34, -R50, 1 ;  /* 0x3ff00000222e742b */ /* 0x001fd00000000832 */
[----:B------:R-:W-:-:S08]  /*0f30*/  DFMA R46, R46, R46, R46 ;  /* 0x0000002e2e2e722b */ /* 0x000fd0000000002e */
[----:B------:R-:W-:Y:S02]  /*0f40*/  DFMA R46, R34, R46, R34 ;  /* 0x0000002e222e722b */ /* 0x000fe40000000022 */
[----:B----4-:R-:W-:-:S06]  /*0f50*/  DADD R48, R52, R48 ;  /* 0x0000000034307229 */ /* 0x010fcc0000000030 */
[----:B------:R-:W-:-:S08]  /*0f60*/  DFMA R50, R46, -R50, 1 ;  /* 0x3ff000002e32742b */ /* 0x000fd00000000832 */
[----:B------:R-:W-:Y:S01]  /*0f70*/  DFMA R50, R46, R50, R46 ;  /* 0x000000322e32722b */ /* 0x000fe2000000002e */
[----:B------:R-:W-:Y:S01]  /*0f80*/  BSSY.RECONVERGENT B0, `(.L_x_4) ;  /* 0x0000010000007945 */ /* 0x000fe20003800200 */
[----:B-1----:R-:W-:-:S08]  /*0f90*/  DADD R46, R48, R24 ;  /* 0x00000000302e7229 */ /* 0x002fd00000000018 */
[----:B------:R-:W-:Y:S02]  /*0fa0*/  DMUL R24, R50, R46 ;  /* 0x0000002e32187228 */ /* 0x000fe40000000000 */
[----:B------:R-:W-:-:S06]  /*0fb0*/  DFMA R26, R26, 6, -R46 ;  /* 0x401800001a1a782b */ /* 0x000fcc000000082e */
[----:B------:R-:W-:Y:S02]  /*0fc0*/  DFMA R34, R24, -6, R46 ;  /* 0xc01800001822782b */ /* 0x000fe4000000002e */
[----:B------:R-:W-:-:S06]  /*0fd0*/  DMUL R26, R26, R26 ;  /* 0x0000001a1a1a7228 */ /* 0x000fcc0000000000 */
[----:B------:R-:W-:Y:S01]  /*0fe0*/  DFMA R24, R50, R34, R24 ;  /* 0x000000223218722b */ /* 0x000fe20000000018 */
[----:B------:R0:W-:Y:S01]  /*0ff0*/  STG.E.64 desc[UR8][R22.64+0x8000], R26 ;  /* 0x0080001a16007986 */ /* 0x0001e2000c101b08 */
[----:B------:R-:W-:-:S08]  /*1000*/  FSETP.GEU.AND P5, PT, |R47|, 6.5827683646048100446e-37, PT ;  /* 0x036000002f00780b */ /* 0x000fd00003fae200 */
[----:B------:R-:W-:-:S05]  /*1010*/  FFMA R0, RZ, 2.375, R25 ;  /* 0x40180000ff007823 */ /* 0x000fca0000000019 */
[----:B------:R-:W-:-:S13]  /*1020*/  FSETP.GT.AND P4, PT, |R0|, 1.469367938527859385e-39, PT ;  /* 0x001000000000780b */ /* 0x000fda0003f84200 */
[----:B0-----:R-:W-:Y:S05]  /*1030*/  @P4 BRA P5, `(.L_x_5) ;  /* 0x0000000000104947 */ /* 0x001fea0002800000 */
[----:B------:R-:W-:-:S07]  /*1040*/  MOV R0, 0x1060 ;  /* 0x0000106000007802 */ /* 0x000fce0000000f00 */
[----:B------:R-:W-:Y:S05]  /*1050*/  CALL.REL.NOINC `($__internal_0_$__cuda_sm20_div_rn_f64_full) ;  /* 0x0000000400bc7944 */ /* 0x000fea0003c00000 */
[----:B------:R-:W-:Y:S02]  /*1060*/  IMAD.MOV.U32 R24, RZ, RZ, R50 ;  /* 0x000000ffff187224 */ /* 0x000fe400078e0032 */
[----:B------:R-:W-:-:S07]  /*1070*/  IMAD.MOV.U32 R25, RZ, RZ, R51 ;  /* 0x000000ffff197224 */ /* 0x000fce00078e0033 */
.L_x_5:
[----:B------:R-:W-:Y:S05]  /*1080*/  BSYNC.RECONVERGENT B0 ;  /* 0x0000000000007941 */ /* 0x000fea0003800200 */
.L_x_4:
[----:B------:R-:W0:Y:S01]  /*1090*/  S2R R0, SR_TID.Y ;  /* 0x0000000000007919 */ /* 0x000e220000002200 */
[----:B------:R-:W1:Y:S01]  /*10a0*/  S2R R23, SR_TID.Z ;  /* 0x0000000000177919 */ /* 0x000e620000002300 */
[----:B------:R-:W2:Y:S01]  /*10b0*/  S2R R27, SR_TID.X ;  /* 0x00000000001b7919 */ /* 0x000ea20000002100 */
[----:B------:R-:W-:Y:S01]  /*10c0*/  BAR.SYNC.DEFER_BLOCKING 0x0 ;  /* 0x0000000000007b1d */ /* 0x000fe20000010000 */
[C---:B0-----:R-:W-:Y:S02]  /*10d0*/  ISETP.GT.U32.AND P4, PT, R0.reuse, 0x7, PT ;  /* 0x000000070000780c */ /* 0x041fe40003f84070 */
[----:B-1----:R-:W-:-:S03]  /*10e0*/  LOP3.LUT R22, R0, 0x1, R23, 0x48, !PT ;  /* 0x0000000100167812 */ /* 0x002fc600078e4817 */
[----:B------:R-:W-:Y:S02]  /*10f0*/  STS.64 [R9], R24 ;  /* 0x0000001809007388 */ /* 0x000fe40000000a00 */
[----:B--2---:R-:W-:Y:S01]  /*1100*/  IMAD R22, R27, 0x2, R22 ;  /* 0x000000021b167824 */ /* 0x004fe200078e0216 */
[----:B------:R-:W-:Y:S01]  /*1110*/  BAR.SYNC.DEFER_BLOCKING 0x0 ;  /* 0x0000000000007b1d */ /* 0x000fe20000010000 */
[----:B------:R-:W-:Y:S02]  /*1120*/  VIMNMX.U32 R27, PT, PT, R0, R23, !PT ;  /* 0x00000017001b7248 */ /* 0x000fe40007fe0000 */
[----:B------:R-:W-:-:S05]  /*1130*/  VIADD R26, R22, 0xffffffdf ;  /* 0xffffffdf161a7836 */ /* 0x000fca0000000000 */
[----:B------:R-:W-:-:S04]  /*1140*/  ISETP.GE.U32.AND P5, PT, R26, -0x20, PT ;  /* 0xffffffe01a00780c */ /* 0x000fc80003fa6070 */
[----:B------:R-:W-:Y:S01]  /*1150*/  ISETP.GT.U32.OR P5, PT, R27, 0x7, !P5 ;  /* 0x000000071b00780c */ /* 0x000fe20006fa4470 */
[----:B------:R-:W2:-:S12]  /*1160*/  LDG.E.64 R20, desc[UR8][R20.64+0x8000] ;  /* 0x0080000814147981 */ /* 0x000e98000c1e1b00 */
[----:B------:R-:W2:Y:S04]  /*1170*/  @!P5 LDS.64 R26, [R10] ;  /* 0x000000000a1ad984 */ /* 0x000ea80000000a00 */
[----:B------:R-:W-:Y:S04]  /*1180*/  @!P3 LDS.64 R48, [R12+-0x400] ;  /* 0xfffc00000c30b984 */ /* 0x000fe80000000a00 */
[----:B------:R-:W2:Y:S01]  /*1190*/  @P5 LDG.E.64 R26, desc[UR8][R32.64+0x8078] ;  /* 0x00807808201a5981 */ /* 0x000ea2000c1e1b00 */
[----:B------:R-:W-:-:S03]  /*11a0*/  ISETP.GT.U32.OR P5, PT, R22, 0x1e, P4 ;  /* 0x0000001e1600780c */ /* 0x000fc600027a4470 */
[----:B------:R-:W3:Y:S01]  /*11b0*/  @P3 LDG.E.64 R48, desc[UR8][R32.64+-0x1fbfa0] ;  /* 0xe040600820303981 */ /* 0x000ee2000c1e1b00 */
[----:B------:R-:W-:-:S13]  /*11c0*/  ISETP.GT.U32.OR P5, PT, R23, 0x7, P5 ;  /* 0x000000071700780c */ /* 0x000fda0002fa4470 */
[----:B------:R-:W0:Y:S01]  /*11d0*/  @!P5 LDS.64 R52, [R13] ;  /* 0x000000000d34d984 */ /* 0x000e220000000a00 */
[----:B------:R-:W-:-:S04]  /*11e0*/  ISETP.GT.U32.OR P4, PT, R22, 0x1f, P4 ;  /* 0x0000001f1600780c */ /* 0x000fc80002784470 */
[----:B------:R-:W-:-:S13]  /*11f0*/  ISETP.GT.U32.OR P4, PT, R23, 0x6, P4 ;  /* 0x000000061700780c */ /* 0x000fda0002784470 */
[----:B------:R-:W-:Y:S04]  /*1200*/  @!P4 LDS.64 R50, [R12+0x400] ;  /* 0x000400000c32c984 */ /* 0x000fe80000000a00 */
[----:B------:R-:W0:Y:S01]  /*1210*/  @P5 LDG.E.64 R52, desc[UR8][R32.64+0x8088] ;  /* 0x0080880820345981 */ /* 0x000e22000c1e1b00 */
[----:B------:R-:W-:-:S04]  /*1220*/  ISETP.GT.U32.AND P5, PT, R0, 0x6, PT ;  /* 0x000000060000780c */ /* 0x000fc80003fa4070 */
[----:B------:R-:W-:-:S04]  /*1230*/  ISETP.GT.U32.OR P5, PT, R22, 0x1f, P5 ;  /* 0x0000001f1600780c */ /* 0x000fc80002fa4470 */
[----:B------:R-:W-:Y:S02]  /*1240*/  ISETP.GT.U32.OR P5, PT, R23, 0x7, P5 ;  /* 0x000000071700780c */ /* 0x000fe40002fa4470 */
[----:B------:R-:W-:Y:S04]  /*1250*/  @!P0 LDS.64 R22, [R12+-0x80] ;  /* 0xffff80000c168984 */ /* 0x000fe80000000a00 */
[----:B------:R-:W4:Y:S07]  /*1260*/  @P4 LDG.E.64 R50, desc[UR8][R32.64+0x20c0a0] ;  /* 0x20c0a00820324981 */ /* 0x000f2e000c1e1b00 */
[----:B------:R-:W1:Y:S04]  /*1270*/  @!P5 LDS.64 R46, [R12+0x80] ;  /* 0x000080000c2ed984 */ /* 0x000e680000000a00 */
[----:B------:R-:W5:Y:S04]  /*1280*/  @P0 LDG.E.64 R22, desc[UR8][R32.64+0x7070] ;  /* 0x0070700820160981 */ /* 0x000f68000c1e1b00 */
[----:B------:R-:W1:Y:S01]  /*1290*/  @P5 LDG.E.64 R46, desc[UR8][R32.64+0x9090] ;  /* 0x00909008202e5981 */ /* 0x000e62000c1e1b00 */
[----:B------:R-:W0:Y:S01]  /*12a0*/  MUFU.RCP64H R35, 6 ;  /* 0x4018000000237908 */ /* 0x000e220000001800 */
[----:B------:R-:W-:Y:S01]  /*12b0*/  IMAD.MOV.U32 R34, RZ, RZ, 0x1 ;  /* 0x00000001ff227424 */ /* 0x000fe200078e00ff */
[----:B------:R-:W-:Y:S01]  /*12c0*/  BSSY.RECONVERGENT B0, `(.L_x_6) ;  /* 0x000001c000007945 */ /* 0x000fe20003800200 */
[----:B--2---:R-:W-:-:S08]  /*12d0*/  DADD R26, R20, R26 ;  /* 0x00000000141a7229 */ /* 0x004fd0000000001a */
[----:B0-----:R-:W-:Y:S01]  /*12e0*/  DADD R52, R26, R52 ;  /* 0x000000001a347229 */ /* 0x001fe20000000034 */
[----:B------:R-:W-:Y:S02]  /*12f0*/  IMAD.MOV.U32 R26, RZ, RZ, 0x0 ;  /* 0x00000000ff1a7424 */ /* 0x000fe400078e00ff */
[----:B------:R-:W-:-:S06]  /*1300*/  IMAD.MOV.U32 R27, RZ, RZ, 0x40180000 ;  /* 0x40180000ff1b7424 */ /* 0x000fcc00078e00ff */
[----:B------:R-:W-:-:S08]  /*1310*/  DFMA R20, R34, -R26, 1 ;  /* 0x3ff000002214742b */ /* 0x000fd0000000081a */
[----:B------:R-:W-:-:S08]  /*1320*/  DFMA R20, R20, R20, R20 ;  /* 0x000000141414722b */ /* 0x000fd00000000014 */
[----:B------:R-:W-:-:S08]  /*1330*/  DFMA R20, R34, R20, R34 ;  /* 0x000000142214722b */ /* 0x000fd00000000022 */
[----:B------:R-:W-:Y:S02]  /*1340*/  DFMA R26, R20, -R26, 1 ;  /* 0x3ff00000141a742b */ /* 0x000fe4000000081a */
[----:B-1----:R-:W-:-:S08]  /*1350*/  DADD R46, R52, R46 ;  /* 0x00000000342e7229 */ /* 0x002fd0000000002e */
[----:B-----5:R-:W-:-:S08]  /*1360*/  DADD R22, R46, R22 ;  /* 0x000000002e167229 */ /* 0x020fd00000000016 */
[----:B----4-:R-:W-:Y:S02]  /*1370*/  DADD R22, R22, R50 ;  /* 0x0000000016167229 */ /* 0x010fe40000000032 */
[----:B------:R-:W-:-:S06]  /*1380*/  DFMA R20, R20, R26, R20 ;  /* 0x0000001a1414722b */ /* 0x000fcc0000000014 */
[----:B---3--:R-:W-:-:S08]  /*1390*/  DADD R46, R22, R48 ;  /* 0x00000000162e7229 */ /* 0x008fd00000000030 */
        /* <DEDUP_REMOVED lines=14> */
.L_x_7:
[----:B------:R-:W-:Y:S05]  /*1480*/  BSYNC.RECONVERGENT B0 ;  /* 0x0000000000007941 */ /* 0x000fea0003800200 */
.L_x_6:
[----:B------:R-:W0:Y:S01]  /*1490*/  MUFU.RCP64H R29, 6 ;  /* 0x40180000001d7908 */ /* 0x000e220000001800 */
[----:B------:R-:W-:Y:S01]  /*14a0*/  IMAD.MOV.U32 R26, RZ, RZ, 0x0 ;  /* 0x00000000ff1a7424 */ /* 0x000fe200078e00ff */
[----:B------:R-:W-:Y:S01]  /*14b0*/  BAR.SYNC.DEFER_BLOCKING 0x0 ;  /* 0x0000000000007b1d */ /* 0x000fe20000010000 */
[----:B------:R-:W-:Y:S01]  /*14c0*/  IMAD.MOV.U32 R27, RZ, RZ, 0x40180000 ;  /* 0x40180000ff1b7424 */ /* 0x000fe200078e00ff */
[----:B------:R-:W-:Y:S01]  /*14d0*/  FSETP.GEU.AND P5, PT, |R19|, 6.5827683646048100446e-37, PT ;  /* 0x036000001300780b */ /* 0x000fe20003fae200 */
[----:B------:R-:W-:-:S03]  /*14e0*/  IMAD.MOV.U32 R28, RZ, RZ, 0x1 ;  /* 0x00000001ff1c7424 */ /* 0x000fc600078e00ff */
[----:B------:R-:W-:Y:S03]  /*14f0*/  BSSY.RECONVERGENT B0, `(.L_x_8) ;  /* 0x0000012000007945 */ /* 0x000fe60003800200 */
[----:B0-----:R-:W-:-:S08]  /*1500*/  DFMA R22, R28, -R26, 1 ;  /* 0x3ff000001c16742b */ /* 0x001fd0000000081a */
[----:B------:R-:W-:-:S08]  /*1510*/  DFMA R22, R22, R22, R22 ;  /* 0x000000161616722b */ /* 0x000fd00000000016 */
[----:B------:R-:W-:-:S08]  /*1520*/  DFMA R22, R28, R22, R28 ;  /* 0x000000161c16722b */ /* 0x000fd0000000001c */
[----:B------:R-:W-:-:S08]  /*1530*/  DFMA R26, R22, -R26, 1 ;  /* 0x3ff00000161a742b */ /* 0x000fd0000000081a */
[----:B------:R-:W-:-:S08]  /*1540*/  DFMA R22, R22, R26, R22 ;  /* 0x0000001a1616722b */ /* 0x000fd00000000016 */
[----:B------:R-:W-:-:S08]  /*1550*/  DMUL R28, R22, R18 ;  /* 0x00000012161c7228 */ /* 0x000fd00000000000 */
[----:B------:R-:W-:-:S08]  /*1560*/  DFMA R26, R28, -6, R18 ;  /* 0xc01800001c1a782b */ /* 0x000fd00000000012 */
[----:B------:R-:W-:-:S10]  /*1570*/  DFMA R22, R22, R26, R28 ;  /* 0x0000001a1616722b */ /* 0x000fd4000000001c */
[----:B------:R-:W-:-:S05]  /*1580*/  FFMA R0, RZ, 2.375, R23 ;  /* 0x40180000ff007823 */ /* 0x000fca0000000017 */
[----:B------:R-:W-:-:S13]  /*1590*/  FSETP.GT.AND P4, PT, |R0|, 1.469367938527859385e-39, PT ;  /* 0x001000000000780b */ /* 0x000fda0003f84200 */
[----:B------:R-:W-:Y:S05]  /*15a0*/  @P4 BRA P5, `(.L_x_9) ;  /* 0x0000000000184947 */ /* 0x000fea0002800000 */
[----:B------:R-:W-:Y:S01]  /*15b0*/  IMAD.MOV.U32 R46, RZ, RZ, R18 ;  /* 0x000000ffff2e7224 */ /* 0x000fe200078e0012 */
[----:B------:R-:W-:Y:S01]  /*15c0*/  MOV R0, 0x15f0 ;  /* 0x000015f000007802 */ /* 0x000fe20000000f00 */
[----:B------:R-:W-:-:S07]  /*15d0*/  IMAD.MOV.U32 R47, RZ, RZ, R19 ;  /* 0x000000ffff2f7224 */ /* 0x000fce00078e0013 */
[----:B------:R-:W-:Y:S05]  /*15e0*/  CALL.REL.NOINC `($__internal_0_$__cuda_sm20_div_rn_f64_full) ;  /* 0x0000000000587944 */ /* 0x000fea0003c00000 */
[----:B------:R-:W-:Y:S02]  /*15f0*/  IMAD.MOV.U32 R22, RZ, RZ, R50 ;  /* 0x000000ffff167224 */ /* 0x000fe400078e0032 */
[----:B------:R-:W-:-:S07]  /*1600*/  IMAD.MOV.U32 R23, RZ, RZ, R51 ;  /* 0x000000ffff177224 */ /* 0x000fce00078e0033 */
.L_x_9:
[----:B------:R-:W-:Y:S05]  /*1610*/  BSYNC.RECONVERGENT B0 ;  /* 0x0000000000007941 */ /* 0x000fea0003800200 */
.L_x_8:
[----:B------:R0:W-:Y:S01]  /*1620*/  STG.E.64 desc[UR8][R32.64], R22 ;  /* 0x0000001620007986 */ /* 0x0001e2000c101b08 */
[----:B------:R-:W-:Y:S01]  /*1630*/  UISETP.GE.U32.AND UP0, UPT, UR6, 0x78, UPT ;  /* 0x000000780600788c */ /* 0x000fe2000bf06070 */
[----:B------:R-:W-:Y:S01]  /*1640*/  VIADD R41, R41, 0x200000 ;  /* 0x0020000029297836 */ /* 0x000fe20000000000 */
[----:B------:R-:W-:Y:S01]  /*1650*/  UIADD3 UR7, UPT, UPT, UR6, 0x8, URZ ;  /* 0x0000000806077890 */ /* 0x000fe2000fffe0ff */
[----:B------:R0:W-:Y:S01]  /*1660*/  STG.E.64 desc[UR8][R30.64], R2 ;  /* 0x000000021e007986 */ /* 0x0001e2000c101b08 */
[----:B------:R-:W-:Y:S02]  /*1670*/  VIADD R42, R42, 0x200000 ;  /* 0x002000002a2a7836 */ /* 0x000fe40000000000 */
[----:B------:R-:W-:Y:S01]  /*1680*/  VIADD R43, R43, 0x204020 ;  /* 0x002040202b2b7836 */ /* 0x000fe20000000000 */
[----:B------:R0:W-:Y:S01]  /*1690*/  STG.E.64 desc[UR8][R32.64+0x8080], R20 ;  /* 0x0080801420007986 */ /* 0x0001e2000c101b08 */
[----:B------:R-:W-:Y:S01]  /*16a0*/  VIADD R44, R44, 0x204020 ;  /* 0x002040202c2c7836 */ /* 0x000fe20000000000 */
[----:B------:R-:W-:-:S02]  /*16b0*/  UMOV UR6, UR7 ;  /* 0x0000000700067c82 */ /* 0x000fc40008000000 */
[----:B------:R0:W-:Y:S01]  /*16c0*/  STG.E.64 desc[UR8][R30.64+0x8080], R24 ;  /* 0x008080181e007986 */ /* 0x0001e2000c101b08 */
[----:B------:R-:W-:Y:S05]  /*16d0*/  BRA.U !UP0, `(.L_x_10) ;  /* 0xffffffed08a87547 */ /* 0x000fea000b83ffff */
[----:B------:R-:W-:-:S04]  /*16e0*/  UIADD3 UR5, UPT, UPT, UR5, 0x10, URZ ;  /* 0x0000001005057890 */ /* 0x000fc8000fffe0ff */
[----:B------:R-:W-:-:S09]  /*16f0*/  UISETP.GE.U32.AND UP0, UPT, UR5, 0x80, UPT ;  /* 0x000000800500788c */ /* 0x000fd2000bf06070 */
[----:B------:R-:W-:Y:S05]  /*1700*/  BRA.U !UP0, `(.L_x_11) ;  /* 0xffffffed08787547 */ /* 0x000fea000b83ffff */
[----:B------:R-:W-:-:S04]  /*1710*/  UIADD3 UR4, UPT, UPT, UR4, 0x20, URZ ;  /* 0x0000002004047890 */ /* 0x000fc8000fffe0ff */
[----:B------:R-:W-:-:S09]  /*1720*/  UISETP.GE.U32.AND UP0, UPT, UR4, 0x80, UPT ;  /* 0x000000800400788c */ /* 0x000fd2000bf06070 */
[----:B------:R-:W-:Y:S05]  /*1730*/  BRA.U !UP0, `(.L_x_12) ;  /* 0xffffffed08587547 */ /* 0x000fea000b83ffff */
[----:B------:R-:W-:Y:S05]  /*1740*/  EXIT ;  /* 0x000000000000794d */ /* 0x000fea0003800000 */
        .weak           $__internal_0_$__cuda_sm20_div_rn_f64_full
        .type           $__internal_0_$__cuda_sm20_div_rn_f64_full,@function
        .size           $__internal_0_$__cuda_sm20_div_rn_f64_full,(.L_x_19 - $__internal_0_$__cuda_sm20_div_rn_f64_full)
$__internal_0_$__cuda_sm20_div_rn_f64_full:
[C---:B------:R-:W-:Y:S01]  /*1750*/  FSETP.GEU.AND P5, PT, |R37|.reuse, 1.469367938527859385e-39, PT ;  /* 0x001000002500780b */ /* 0x040fe20003fae200 */
[----:B------:R-:W-:Y:S01]  /*1760*/  IMAD.U32 R36, RZ, RZ, UR7 ;  /* 0x00000007ff247e24 */ /* 0x000fe2000f8e00ff */
[C---:B------:R-:W-:Y:S01]  /*1770*/  LOP3.LUT R35, R37.reuse, 0x800fffff, RZ, 0xc0, !PT ;  /* 0x800fffff25237812 */ /* 0x040fe200078ec0ff */
[----:B------:R-:W-:Y:S01]  /*1780*/  IMAD.U32 R34, RZ, RZ, UR7 ;  /* 0x00000007ff227e24 */ /* 0x000fe2000f8e00ff */
[----:B------:R-:W-:Y:S01]  /*1790*/  LOP3.LUT R50, R37, 0x7ff00000, RZ, 0xc0, !PT ;  /* 0x7ff0000025327812 */ /* 0x000fe200078ec0ff */
[----:B------:R-:W-:Y:S01]  /*17a0*/  IMAD.MOV.U32 R57, RZ, RZ, R47 ;  /* 0x000000ffff397224 */ /* 0x000fe200078e002f */
[----:B------:R-:W-:Y:S01]  /*17b0*/  LOP3.LUT R35, R35, 0x3ff00000, RZ, 0xfc, !PT ;  /* 0x3ff0000023237812 */ /* 0x000fe200078efcff */
[----:B------:R-:W-:Y:S01]  /*17c0*/  IMAD.MOV.U32 R56, RZ, RZ, R46 ;  /* 0x000000ffff387224 */ /* 0x000fe200078e002e */
[----:B------:R-:W-:Y:S01]  /*17d0*/  BSSY.RECONVERGENT B1, `(.L_x_13) ;  /* 0x0000053000017945 */ /* 0x000fe20003800200 */
[----:B------:R-:W-:Y:S01]  /*17e0*/  IMAD.MOV.U32 R46, RZ, RZ, R50 ;  /* 0x000000ffff2e7224 */ /* 0x000fe200078e0032 */
[----:B------:R-:W-:Y:S01]  /*17f0*/  LOP3.LUT R47, R57, 0x7ff00000, RZ, 0xc0, !PT ;  /* 0x7ff00000392f7812 */ /* 0x000fe200078ec0ff */
[----:B------:R-:W-:-:S02]  /*1800*/  IMAD.MOV.U32 R48, RZ, RZ, 0x1ca00000 ;  /* 0x1ca00000ff307424 */ /* 0x000fc400078e00ff */
[----:B------:R-:W-:Y:S01]  /*1810*/  @!P5 DMUL R34, R36, 8.98846567431157953865e+307 ;  /* 0x7fe000002422d828 */ /* 0x000fe20000000000 */
[----:B------:R-:W-:-:S05]  /*1820*/  IMAD.MOV.U32 R52, RZ, RZ, R56 ;  /* 0x000000ffff347224 */ /* 0x000fca00078e0038 */
[----:B------:R-:W0:Y:S04]  /*1830*/  MUFU.RCP64H R51, R35 ;  /* 0x0000002300337308 */ /* 0x000e280000001800 */
[----:B------:R-:W-:Y:S02]  /*1840*/  @!P5 LOP3.LUT R46, R35, 0x7ff00000, RZ, 0xc0, !PT ;  /* 0x7ff00000232ed812 */ /* 0x000fe400078ec0ff */
[----:B------:R-:W-:-:S04]  /*1850*/  ISETP.GE.U32.AND P5, PT, R47, R50, PT ;  /* 0x000000322f00720c */ /* 0x000fc80003fa6070 */
[----:B------:R-:W-:Y:S02]  /*1860*/  SEL R49, R48, 0x63400000, !P5 ;  /* 0x6340000030317807 */ /* 0x000fe40006800000 */
[----:B------:R-:W-:Y:S02]  /*1870*/  FSETP.GEU.AND P5, PT, |R57|, 1.469367938527859385e-39, PT ;  /* 0x001000003900780b */ /* 0x000fe40003fae200 */
[----:B------:R-:W-:Y:S01]  /*1880*/  LOP3.LUT R53, R49, 0x800fffff, R57, 0xf8, !PT ;  /* 0x800fffff31357812 */ /* 0x000fe200078ef839 */
[----:B------:R-:W-:-:S10]  /*1890*/  IMAD.MOV.U32 R49, RZ, RZ, R47 ;  /* 0x000000ffff317224 */ /* 0x000fd400078e002f */
[----:B------:R-:W-:Y:S01]  /*18a0*/  @!P5 LOP3.LUT R50, R37, 0x7ff00000, RZ, 0xc0, !PT ;  /* 0x7ff000002532d812 */ /* 0x000fe200078ec0ff */
[----:B------:R-:W-:-:S03]  /*18b0*/  @!P5 IMAD.MOV.U32 R54, RZ, RZ, RZ ;  /* 0x000000ffff36d224 */ /* 0x000fc600078e00ff */
[----:B------:R-:W-:-:S04]  /*18c0*/  @!P5 ISETP.GE.U32.AND P6, PT, R47, R50, PT ;  /* 0x000000322f00d20c */ /* 0x000fc80003fc6070 */
[----:B------:R-:W-:-:S04]  /*18d0*/  @!P5 SEL R50, R48, 0x63400000, !P6 ;  /* 0x634000003032d807 */ /* 0x000fc80007000000 */
[----:B------:R-:W-:-:S04]  /*18e0*/  @!P5 LOP3.LUT R50, R50, 0x80000000, R57, 0xf8, !PT ;  /* 0x800000003232d812 */ /* 0x000fc800078ef839 */
[----:B------:R-:W-:Y:S01]  /*18f0*/  @!P5 LOP3.LUT R55, R50, 0x100000, RZ, 0xfc, !PT ;  /* 0x001000003237d812 */ /* 0x000fe200078efcff */
[----:B------:R-:W-:-:S05]  /*1900*/  IMAD.MOV.U32 R50, RZ, RZ, 0x1 ;  /* 0x00000001ff327424 */ /* 0x000fca00078e00ff */
[----:B------:R-:W-:Y:S02]  /*1910*/  @!P5 DFMA R52, R52, 2, -R54 ;  /* 0x400000003434d82b */ /* 0x000fe40000000836 */
[----:B0-----:R-:W-:-:S08]  /*1920*/  DFMA R54, R50, -R34, 1 ;  /* 0x3ff000003236742b */ /* 0x001fd00000000822 */
[----:B------:R-:W-:Y:S01]  /*1930*/  DFMA R54, R54, R54, R54 ;  /* 0x000000363636722b */ /* 0x000fe20000000036 */
[----:B------:R-:W-:-:S07]  /*1940*/  @!P5 LOP3.LUT R49, R53, 0x7ff00000, RZ, 0xc0, !PT ;  /* 0x7ff000003531d812 */ /* 0x000fce00078ec0ff */
[----:B------:R-:W-:-:S08]  /*1950*/  DFMA R50, R50, R54, R50 ;  /* 0x000000363232722b */ /* 0x000fd00000000032 */
[----:B------:R-:W-:-:S08]  /*1960*/  DFMA R58, R50, -R34, 1 ;  /* 0x3ff00000323a742b */ /* 0x000fd00000000822 */
[----:B------:R-:W-:-:S08]  /*1970*/  DFMA R58, R50, R58, R50 ;  /* 0x0000003a323a722b */ /* 0x000fd00000000032 */
[----:B------:R-:W-:-:S08]  /*1980*/  DMUL R50, R58, R52 ;  /* 0x000000343a327228 */ /* 0x000fd00000000000 */
[----:B------:R-:W-:-:S08]  /*1990*/  DFMA R54, R50, -R34, R52 ;  /* 0x800000223236722b */ /* 0x000fd00000000034 */
[----:B------:R-:W-:Y:S01]  /*19a0*/  DFMA R54, R58, R54, R50 ;  /* 0x000000363a36722b */ /* 0x000fe20000000032 */
[----:B------:R-:W-:-:S05]  /*19b0*/  VIADD R50, R49, 0xffffffff ;  /* 0xffffffff31327836 */ /* 0x000fca0000000000 */
[----:B------:R-:W-:Y:S01]  /*19c0*/  ISETP.GT.U32.AND P5, PT, R50, 0x7feffffe, PT ;  /* 0x7feffffe3200780c */ /* 0x000fe20003fa4070 */
[----:B------:R-:W-:-:S05]  /*19d0*/  VIADD R50, R46, 0xffffffff ;  /* 0xffffffff2e327836 */ /* 0x000fca0000000000 */
[----:B------:R-:W-:-:S13]  /*19e0*/  ISETP.GT.U32.OR P5, PT, R50, 0x7feffffe, P5 ;  /* 0x7feffffe3200780c */ /* 0x000fda0002fa4470 */
[----:B------:R-:W-:Y:S05]  /*19f0*/  @P5 BRA `(.L_x_14) ;  /* 0x00000000006c5947 */ /* 0x000fea0003800000 */
[----:B------:R-:W-:-:S04]  /*1a00*/  LOP3.LUT R46, R37, 0x7ff00000, RZ, 0xc0, !PT ;  /* 0x7ff00000252e7812 */ /* 0x000fc800078ec0ff */
[CC--:B------:R-:W-:Y:S02]  /*1a10*/  VIADDMNMX R49, R47.reuse, -R46.reuse, 0xb9600000, !PT ;  /* 0xb96000002f317446 */ /* 0x0c0fe4000780092e */
[----:B------:R-:W-:Y:S01]  /*1a20*/  ISETP.GE.U32.AND P5, PT, R47, R46, PT ;  /* 0x0000002e2f00720c */ /* 0x000fe20003fa6070 */
[----:B------:R-:W-:Y:S01]  /*1a30*/  IMAD.MOV.U32 R46, RZ, RZ, RZ ;  /* 0x000000ffff2e7224 */ /* 0x000fe200078e00ff */
[----:B------:R-:W-:Y:S02]  /*1a40*/  VIMNMX R49, PT, PT, R49, 0x46a00000, PT ;  /* 0x46a0000031317848 */ /* 0x000fe40003fe0100 */
[----:B------:R-:W-:-:S05]  /*1a50*/  SEL R48, R48, 0x63400000, !P5 ;  /* 0x6340000030307807 */ /* 0x000fca0006800000 */
[----:B------:R-:W-:-:S04]  /*1a60*/  IMAD.IADD R48, R49, 0x1, -R48 ;  /* 0x0000000131307824 */ /* 0x000fc800078e0a30 */
[----:B------:R-:W-:-:S06]  /*1a70*/  VIADD R47, R48, 0x7fe00000 ;  /* 0x7fe00000302f7836 */ /* 0x000fcc0000000000 */
[----:B------:R-:W-:-:S10]  /*1a80*/  DMUL R50, R54, R46 ;  /* 0x0000002e36327228 */ /* 0x000fd40000000000 */
[----:B------:R-:W-:-:S13]  /*1a90*/  FSETP.GTU.AND P5, PT, |R51|, 1.469367938527859385e-39, PT ;  /* 0x001000003300780b */ /* 0x000fda0003fac200 */
[----:B------:R-:W-:Y:S05]  /*1aa0*/  @P5 BRA `(.L_x_15) ;  /* 0x0000000000945947 */ /* 0x000fea0003800000 */
[----:B------:R-:W-:Y:S01]  /*1ab0*/  DFMA R34, R54, -R34, R52 ;  /* 0x800000223622722b */ /* 0x000fe20000000034 */
[----:B------:R-:W-:-:S09]  /*1ac0*/  IMAD.MOV.U32 R52, RZ, RZ, RZ ;  /* 0x000000ffff347224 */ /* 0x000fd200078e00ff */
[C---:B------:R-:W-:Y:S02]  /*1ad0*/  FSETP.NEU.AND P5, PT, R35.reuse, RZ, PT ;  /* 0x000000ff2300720b */ /* 0x040fe40003fad000 */
[----:B------:R-:W-:-:S04]  /*1ae0*/  LOP3.LUT R34, R35, 0x80000000, R37, 0x48, !PT ;  /* 0x8000000023227812 */ /* 0x000fc800078e4825 */
[----:B------:R-:W-:-:S07]  /*1af0*/  LOP3.LUT R53, R34, R47, RZ, 0xfc, !PT ;  /* 0x0000002f22357212 */ /* 0x000fce00078efcff */
[----:B------:R-:W-:Y:S05]  /*1b00*/  @!P5 BRA `(.L_x_15) ;  /* 0x00000000007cd947 */ /* 0x000fea0003800000 */
[----:B------:R-:W-:Y:S01]  /*1b10*/  IMAD.MOV R47, RZ, RZ, -R48 ;  /* 0x000000ffff2f7224 */ /* 0x000fe200078e0a30 */
[----:B------:R-:W-:Y:S01]  /*1b20*/  IADD3 R48, PT, PT, -R48, -0x43300000, RZ ;  /* 0xbcd0000030307810 */ /* 0x000fe20007ffe1ff */
[----:B------:R-:W-:-:S06]  /*1b30*/  IMAD.MOV.U32 R46, RZ, RZ, RZ ;  /* 0x000000ffff2e7224 */ /* 0x000fcc00078e00ff */
[----:B------:R-:W-:Y:S02]  /*1b40*/  DFMA R46, R50, -R46, R54 ;  /* 0x8000002e322e722b */ /* 0x000fe40000000036 */
[----:B------:R-:W-:-:S08]  /*1b50*/  DMUL.RP R54, R54, R52 ;  /* 0x0000003436367228 */ /* 0x000fd00000008000 */
[----:B------:R-:W-:Y:S02]  /*1b60*/  FSETP.NEU.AND P5, PT, |R47|, R48, PT ;  /* 0x000000302f00720b */ /* 0x000fe40003fad200 */
[----:B------:R-:W-:Y:S02]  /*1b70*/  LOP3.LUT R35, R55, R34, RZ, 0x3c, !PT ;  /* 0x0000002237237212 */ /* 0x000fe400078e3cff */
[----:B------:R-:W-:Y:S02]  /*1b80*/  FSEL R50, R54, R50, !P5 ;  /* 0x0000003236327208 */ /* 0x000fe40006800000 */
[----:B------:R-:W-:Y:S01]  /*1b90*/  FSEL R51, R35, R51, !P5 ;  /* 0x0000003323337208 */ /* 0x000fe20006800000 */
[----:B------:R-:W-:Y:S06]  /*1ba0*/  BRA `(.L_x_15) ;  /* 0x0000000000547947 */ /* 0x000fec0003800000 */
.L_x_14:
[----:B------:R-:W-:-:S14]  /*1bb0*/  DSETP.NAN.AND P5, PT, R56, R56, PT ;  /* 0x000000383800722a */ /* 0x000fdc0003fa8000 */
[----:B------:R-:W-:Y:S05]  /*1bc0*/  @P5 BRA `(.L_x_16) ;  /* 0x0000000000445947 */ /* 0x000fea0003800000 */
[----:B------:R-:W-:-:S14]  /*1bd0*/  DSETP.NAN.AND P5, PT, R36, R36, PT ;  /* 0x000000242400722a */ /* 0x000fdc0003fa8000 */
[----:B------:R-:W-:Y:S05]  /*1be0*/  @P5 BRA `(.L_x_17) ;  /* 0x0000000000305947 */ /* 0x000fea0003800000 */
[----:B------:R-:W-:Y:S01]  /*1bf0*/  ISETP.NE.AND P5, PT, R49, R46, PT ;  /* 0x0000002e3100720c */ /* 0x000fe20003fa5270 */
[----:B------:R-:W-:Y:S02]  /*1c00*/  IMAD.MOV.U32 R50, RZ, RZ, 0x0 ;  /* 0x00000000ff327424 */ /* 0x000fe400078e00ff */
[----:B------:R-:W-:-:S10]  /*1c10*/  IMAD.MOV.U32 R51, RZ, RZ, -0x80000 ;  /* 0xfff80000ff337424 */ /* 0x000fd400078e00ff */
[----:B------:R-:W-:Y:S05]  /*1c20*/  @!P5 BRA `(.L_x_15) ;  /* 0x000000000034d947 */ /* 0x000fea0003800000 */
[----:B------:R-:W-:Y:S02]  /*1c30*/  ISETP.NE.AND P5, PT, R49, 0x7ff00000, PT ;  /* 0x7ff000003100780c */ /* 0x000fe40003fa5270 */
[----:B------:R-:W-:Y:S02]  /*1c40*/  LOP3.LUT R51, R57, 0x80000000, R37, 0x48, !PT ;  /* 0x8000000039337812 */ /* 0x000fe400078e4825 */
[----:B------:R-:W-:-:S13]  /*1c50*/  ISETP.EQ.OR P5, PT, R46, RZ, !P5 ;  /* 0x000000ff2e00720c */ /* 0x000fda0006fa2670 */
[----:B------:R-:W-:Y:S01]  /*1c60*/  @P5 LOP3.LUT R34, R51, 0x7ff00000, RZ, 0xfc, !PT ;  /* 0x7ff0000033225812 */ /* 0x000fe200078efcff */
[----:B------:R-:W-:Y:S02]  /*1c70*/  @!P5 IMAD.MOV.U32 R50, RZ, RZ, RZ ;  /* 0x000000ffff32d224 */ /* 0x000fe400078e00ff */
[----:B------:R-:W-:Y:S02]  /*1c80*/  @P5 IMAD.MOV.U32 R50, RZ, RZ, RZ ;  /* 0x000000ffff325224 */ /* 0x000fe400078e00ff */
[----:B------:R-:W-:Y:S01]  /*1c90*/  @P5 IMAD.MOV.U32 R51, RZ, RZ, R34 ;  /* 0x000000ffff335224 */ /* 0x000fe200078e0022 */
[----:B------:R-:W-:Y:S06]  /*1ca0*/  BRA `(.L_x_15) ;  /* 0x0000000000147947 */ /* 0x000fec0003800000 */
.L_x_17:
[----:B------:R-:W-:Y:S01]  /*1cb0*/  LOP3.LUT R51, R37, 0x80000, RZ, 0xfc, !PT ;  /* 0x0008000025337812 */ /* 0x000fe200078efcff */
[----:B------:R-:W-:Y:S01]  /*1cc0*/  IMAD.MOV.U32 R50, RZ, RZ, R36 ;  /* 0x000000ffff327224 */ /* 0x000fe200078e0024 */
[----:B------:R-:W-:Y:S06]  /*1cd0*/  BRA `(.L_x_15) ;  /* 0x0000000000087947 */ /* 0x000fec0003800000 */
.L_x_16:
[----:B------:R-:W-:Y:S01]  /*1ce0*/  LOP3.LUT R51, R57, 0x80000, RZ, 0xfc, !PT ;  /* 0x0008000039337812 */ /* 0x000fe200078efcff */
[----:B------:R-:W-:-:S07]  /*1cf0*/  IMAD.MOV.U32 R50, RZ, RZ, R56 ;  /* 0x000000ffff327224 */ /* 0x000fce00078e0038 */
.L_x_15:
[----:B------:R-:W-:Y:S05]  /*1d00*/  BSYNC.RECONVERGENT B1 ;  /* 0x0000000000017941 */ /* 0x000fea0003800200 */
.L_x_13:
[----:B------:R-:W-:Y:S02]  /*1d10*/  IMAD.MOV.U32 R34, RZ, RZ, R0 ;  /* 0x000000ffff227224 */ /* 0x000fe400078e0000 */
[----:B------:R-:W-:-:S04]  /*1d20*/  IMAD.MOV.U32 R35, RZ, RZ, 0x0 ;  /* 0x00000000ff237424 */ /* 0x000fc800078e00ff */
[----:B------:R-:W-:Y:S05]  /*1d30*/  RET.REL.NODEC R34 `(_Z20gauss_seidel_kernel_PdS_S_) ;  /* 0xffffffe022b07950 */ /* 0x000fea0003c3ffff */
.L_x_18:
        /* <DEDUP_REMOVED lines=12> */
.L_x_19:


//--------------------- .nv.shared._Z7residuePdS_ --------------------------
	.section	.nv.shared._Z7residuePdS_,"aw",@nobits
	.sectionflags	@""
	.align	8
.nv.shared._Z7residuePdS_:
	.zero		3072


//--------------------- .nv.shared.reserved.0     --------------------------
	.section	.nv.shared.reserved.0,"aw",@nobits
	.weak		__nv_reservedSMEM_offset_0_alias
	.size		__nv_reservedSMEM_offset_0_alias, 0, 64
	.other		__nv_reservedSMEM_offset_0_alias,@"STO_CUDA_RESERVED_SHARED STV_DEFAULT"
__nv_reservedSMEM_offset_0_alias:
	.zero		0
	.zero		64


//--------------------- .nv.shared._Z20gauss_seidel_kernel_PdS_S_ --------------------------
	.section	.nv.shared._Z20gauss_seidel_kernel_PdS_S_,"aw",@nobits
	.sectionflags	@""
	.align	8
.nv.shared._Z20gauss_seidel_kernel_PdS_S_:
	.zero		9216


//--------------------- .nv.constant0._Z7residuePdS_ --------------------------
	.section	.nv.constant0._Z7residuePdS_,"a",@progbits
	.sectionflags	@""
	.align	4
.nv.constant0._Z7residuePdS_:
	.zero		912


//--------------------- .nv.constant0._Z8residue1PdS_S_ --------------------------
	.section	.nv.constant0._Z8residue1PdS_S_,"a",@progbits
	.sectionflags	@""
	.align	4
.nv.constant0._Z8residue1PdS_S_:
	.zero		920


//--------------------- .nv.constant0._Z20gauss_seidel_kernel_PdS_S_ --------------------------
	.section	.nv.constant0._Z20gauss_seidel_kernel_PdS_S_,"a",@progbits
	.sectionflags	@""
	.align	4
.nv.constant0._Z20gauss_seidel_kernel_PdS_S_:
	.zero		920


//--------------------- SYMBOLS --------------------------

	.type		.nv.reservedSmem.offset0,@object
	.size		.nv.reservedSmem.offset0,0x4
	.type		.nv.reservedSmem.cap,@object
	.size		.nv.reservedSmem.cap,0x4
